	.target	sm_90a

	.elftype	@"ET_EXEC"


//--------------------- .note.nv.tkinfo           --------------------------
	.section	.note.nv.tkinfo,"",@"SHT_NOTE"
	.sectionflags	@"SHF_NOTE_NV_TKINFO"
	.tkinfo
        /*0018*/ 	.word	0x00000002
        /*0030*/ 	.string	""
        /*0030*/ 	.string	"ptxas"
        /*0030*/ 	.string	"Cuda compilation tools, release 13.0, V13.0.88"
        /*0030*/ 	.string	"Build cuda_13.0.r13.0/compiler.36424714_0"
        /*0030*/ 	.string	"-arch sm_90a -m 64 "



//--------------------- .note.nv.cuinfo           --------------------------
	.section	.note.nv.cuinfo,"",@"SHT_NOTE"
	.sectionflags	@"SHF_NOTE_NV_CUINFO"
        /*0018*/ 	.short	0x0002
        /*001a*/ 	.short	0x005a
        /*001c*/ 	.short	0x0082
	.zero		2


//--------------------- .nv.info                  --------------------------
	.section	.nv.info,"",@"SHT_CUDA_INFO"
	.align	4


	//----- nvinfo : EIATTR_REGCOUNT
	.align		4
        /*0000*/ 	.byte	0x04, 0x2f
        /*0002*/ 	.short	(.L_15 - .L_14)
	.align		4
.L_14:
        /*0004*/ 	.word	index@(_ZN7cutlass13device_kernelINS_4gemm6kernel13GemmUniversalIN4cute5tupleIJiiiiEEENS1_10collective13CollectiveMmaINS1_34MainloopSm90TmaGmmaWarpSpecializedILi7ENS5_IJNS4_1CILi2EEENSA_ILi1EEESC_EEENS1_35KernelTmaWarpSpecializedCooperativeEEENS5_IJNSA_ILi128EEESG_NSA_ILi32EEEEEEfNS5_IJlSC_lEEEfSJ_NS4_8TiledMMAINS4_8MMA_AtomIJNS4_4SM904GMMA30MMA_64x128x8_F32TF32TF32_SS_TNILNSN_7ScaleInE1ELSP_1EEEEEENS4_6LayoutISD_NS5_IJSC_NSA_ILi0EEEST_EEEEENS5_IJNS4_10UnderscoreESW_SW_EEEEENS4_13SM90_TMA_LOADENS4_14ComposedLayoutINS4_7SwizzleILi3ELi4ELi3EEENS4_18smem_ptr_flag_bitsILi32EEENSS_INS5_IJNSA_ILi8EEESH_EEENS5_IJSH_SC_EEEEEEEvNS4_8identityENS4_23SM90_TMA_LOAD_MULTICASTES19_vS1A_EENS_8epilogue10collective6detail29Sm90TmaWarpSpecializedAdapterINS1E_15DefaultEpilogueIfSJ_SJ_NS1D_6thread17LinearCombinationIfLi1EffLNS1I_9ScaleType4KindE0ELNS_15FloatRoundStyleE2EfEENS1_15EpilogueDefaultEEEEEvvEEEEvNT_6ParamsE)
        /*0008*/ 	.word	0x000000a8


	//----- nvinfo : EIATTR_FRAME_SIZE
	.align		4
.L_15:
        /*000c*/ 	.byte	0x04, 0x11
        /*000e*/ 	.short	(.L_17 - .L_16)
	.align		4
.L_16:
        /*0010*/ 	.word	index@(_ZN7cutlass13device_kernelINS_4gemm6kernel13GemmUniversalIN4cute5tupleIJiiiiEEENS1_10collective13CollectiveMmaINS1_34MainloopSm90TmaGmmaWarpSpecializedILi7ENS5_IJNS4_1CILi2EEENSA_ILi1EEESC_EEENS1_35KernelTmaWarpSpecializedCooperativeEEENS5_IJNSA_ILi128EEESG_NSA_ILi32EEEEEEfNS5_IJlSC_lEEEfSJ_NS4_8TiledMMAINS4_8MMA_AtomIJNS4_4SM904GMMA30MMA_64x128x8_F32TF32TF32_SS_TNILNSN_7ScaleInE1ELSP_1EEEEEENS4_6LayoutISD_NS5_IJSC_NSA_ILi0EEEST_EEEEENS5_IJNS4_10UnderscoreESW_SW_EEEEENS4_13SM90_TMA_LOADENS4_14ComposedLayoutINS4_7SwizzleILi3ELi4ELi3EEENS4_18smem_ptr_flag_bitsILi32EEENSS_INS5_IJNSA_ILi8EEESH_EEENS5_IJSH_SC_EEEEEEEvNS4_8identityENS4_23SM90_TMA_LOAD_MULTICASTES19_vS1A_EENS_8epilogue10collective6detail29Sm90TmaWarpSpecializedAdapterINS1E_15DefaultEpilogueIfSJ_SJ_NS1D_6thread17LinearCombinationIfLi1EffLNS1I_9ScaleType4KindE0ELNS_15FloatRoundStyleE2EfEENS1_15EpilogueDefaultEEEEEvvEEEEvNT_6ParamsE)
        /*0014*/ 	.word	0x00000000


	//----- nvinfo : EIATTR_MIN_STACK_SIZE
	.align		4
.L_17:
        /*0018*/ 	.byte	0x04, 0x12
        /*001a*/ 	.short	(.L_19 - .L_18)
	.align		4
.L_18:
        /*001c*/ 	.word	index@(_ZN7cutlass13device_kernelINS_4gemm6kernel13GemmUniversalIN4cute5tupleIJiiiiEEENS1_10collective13CollectiveMmaINS1_34MainloopSm90TmaGmmaWarpSpecializedILi7ENS5_IJNS4_1CILi2EEENSA_ILi1EEESC_EEENS1_35KernelTmaWarpSpecializedCooperativeEEENS5_IJNSA_ILi128EEESG_NSA_ILi32EEEEEEfNS5_IJlSC_lEEEfSJ_NS4_8TiledMMAINS4_8MMA_AtomIJNS4_4SM904GMMA30MMA_64x128x8_F32TF32TF32_SS_TNILNSN_7ScaleInE1ELSP_1EEEEEENS4_6LayoutISD_NS5_IJSC_NSA_ILi0EEEST_EEEEENS5_IJNS4_10UnderscoreESW_SW_EEEEENS4_13SM90_TMA_LOADENS4_14ComposedLayoutINS4_7SwizzleILi3ELi4ELi3EEENS4_18smem_ptr_flag_bitsILi32EEENSS_INS5_IJNSA_ILi8EEESH_EEENS5_IJSH_SC_EEEEEEEvNS4_8identityENS4_23SM90_TMA_LOAD_MULTICASTES19_vS1A_EENS_8epilogue10collective6detail29Sm90TmaWarpSpecializedAdapterINS1E_15DefaultEpilogueIfSJ_SJ_NS1D_6thread17LinearCombinationIfLi1EffLNS1I_9ScaleType4KindE0ELNS_15FloatRoundStyleE2EfEENS1_15EpilogueDefaultEEEEEvvEEEEvNT_6ParamsE)
        /*0020*/ 	.word	0x00000000
.L_19:


//--------------------- .nv.compat                --------------------------
	.section	.nv.compat,"",@"SHT_CUDA_COMPAT_INFO"
	.align	4
        /*0000*/ 	.byte	0x02, 0x09, 0x01, 0x00, 0x02, 0x02, 0x04, 0x00, 0x02, 0x05, 0x05, 0x00, 0x03, 0x07, 0x01, 0x01
        /*0010*/ 	.byte	0x02, 0x03, 0x01, 0x00, 0x02, 0x06, 0x01, 0x00, 0x04, 0x0b, 0x08, 0x00, 0x00, 0x00, 0x00, 0x00
        /*0020*/ 	.byte	0x00, 0x00, 0x00, 0x00


//--------------------- .nv.info._ZN7cutlass13device_kernelINS_4gemm6kernel13GemmUniversalIN4cute5tupleIJiiiiEEENS1_10collective13CollectiveMmaINS1_34MainloopSm90TmaGmmaWarpSpecializedILi7ENS5_IJNS4_1CILi2EEENSA_ILi1EEESC_EEENS1_35KernelTmaWarpSpecializedCooperativeEEENS5_IJNSA_ILi128EEESG_NSA_ILi32EEEEEEfNS5_IJlSC_lEEEfSJ_NS4_8TiledMMAINS4_8MMA_AtomIJNS4_4SM904GMMA30MMA_64x128x8_F32TF32TF32_SS_TNILNSN_7ScaleInE1ELSP_1EEEEEENS4_6LayoutISD_NS5_IJSC_NSA_ILi0EEEST_EEEEENS5_IJNS4_10UnderscoreESW_SW_EEEEENS4_13SM90_TMA_LOADENS4_14ComposedLayoutINS4_7SwizzleILi3ELi4ELi3EEENS4_18smem_ptr_flag_bitsILi32EEENSS_INS5_IJNSA_ILi8EEESH_EEENS5_IJSH_SC_EEEEEEEvNS4_8identityENS4_23SM90_TMA_LOAD_MULTICASTES19_vS1A_EENS_8epilogue10collective6detail29Sm90TmaWarpSpecializedAdapterINS1E_15DefaultEpilogueIfSJ_SJ_NS1D_6thread17LinearCombinationIfLi1EffLNS1I_9ScaleType4KindE0ELNS_15FloatRoundStyleE2EfEENS1_15EpilogueDefaultEEEEEvvEEEEvNT_6ParamsE --------------------------
	.section	.nv.info._ZN7cutlass13device_kernelINS_4gemm6kernel13GemmUniversalIN4cute5tupleIJiiiiEEENS1_10collective13CollectiveMmaINS1_34MainloopSm90TmaGmmaWarpSpecializedILi7ENS5_IJNS4_1CILi2EEENSA_ILi1EEESC_EEENS1_35KernelTmaWarpSpecializedCooperativeEEENS5_IJNSA_ILi128EEESG_NSA_ILi32EEEEEEfNS5_IJlSC_lEEEfSJ_NS4_8TiledMMAINS4_8MMA_AtomIJNS4_4SM904GMMA30MMA_64x128x8_F32TF32TF32_SS_TNILNSN_7ScaleInE1ELSP_1EEEEEENS4_6LayoutISD_NS5_IJSC_NSA_ILi0EEEST_EEEEENS5_IJNS4_10UnderscoreESW_SW_EEEEENS4_13SM90_TMA_LOADENS4_14ComposedLayoutINS4_7SwizzleILi3ELi4ELi3EEENS4_18smem_ptr_flag_bitsILi32EEENSS_INS5_IJNSA_ILi8EEESH_EEENS5_IJSH_SC_EEEEEEEvNS4_8identityENS4_23SM90_TMA_LOAD_MULTICASTES19_vS1A_EENS_8epilogue10collective6detail29Sm90TmaWarpSpecializedAdapterINS1E_15DefaultEpilogueIfSJ_SJ_NS1D_6thread17LinearCombinationIfLi1EffLNS1I_9ScaleType4KindE0ELNS_15FloatRoundStyleE2EfEENS1_15EpilogueDefaultEEEEEvvEEEEvNT_6ParamsE,"",@"SHT_CUDA_INFO"
	.sectionflags	@""
	.align	4


	//----- nvinfo : EIATTR_CUDA_API_VERSION
	.align		4
        /*0000*/ 	.byte	0x04, 0x37
        /*0002*/ 	.short	(.L_21 - .L_20)
.L_20:
        /*0004*/ 	.word	0x00000082


	//----- nvinfo : EIATTR_KPARAM_INFO
	.align		4
.L_21:
        /*0008*/ 	.byte	0x04, 0x17
        /*000a*/ 	.short	(.L_23 - .L_22)
.L_22:
        /*000c*/ 	.word	0x00000000
        /*0010*/ 	.short	0x0000
        /*0012*/ 	.short	0x0070
        /*0014*/ 	.byte	0x00, 0xf0, 0x01, 0x10


	//----- nvinfo : EIATTR_SPARSE_MMA_MASK
	.align		4
.L_23:
        /*0018*/ 	.byte	0x03, 0x50
        /*001a*/ 	.short	0x0000


	//----- nvinfo : EIATTR_MAXREG_COUNT
	.align		4
        /*001c*/ 	.byte	0x03, 0x1b
        /*001e*/ 	.short	0x00a8


	//----- nvinfo : EIATTR_NUM_BARRIERS
	.align		4
        /*0020*/ 	.byte	0x02, 0x4c
        /*0022*/ 	.byte	0x01
	.zero		1


	//----- nvinfo : EIATTR_EXTERNS
	.align		4
        /*0024*/ 	.byte	0x04, 0x0f
        /*0026*/ 	.short	(.L_25 - .L_24)


	//   ....[0]....
	.align		4
.L_24:
        /*0028*/ 	.word	index@(__assertfail)


	//----- nvinfo : EIATTR_MERCURY_ISA_VERSION
	.align		4
.L_25:
        /*002c*/ 	.byte	0x03, 0x5f
        /*002e*/ 	.short	0x0101


	//----- nvinfo : EIATTR_INT_WARP_WIDE_INSTR_OFFSETS
	.align		4
        /*0030*/ 	.byte	0x04, 0x31
        /*0032*/ 	.short	(.L_27 - .L_26)


	//   ....[0]....
.L_26:
        /*0034*/ 	.word	0x000004e0


	//   ....[1]....
        /*0038*/ 	.word	0x00000510


	//   ....[2]....
        /*003c*/ 	.word	0x000006b0


	//----- nvinfo : EIATTR_COOP_GROUP_MASK_REGIDS
	.align		4
.L_27:
        /*0040*/ 	.byte	0x04, 0x29
        /*0042*/ 	.short	(.L_29 - .L_28)


	//   ....[0]....
.L_28:
        /*0044*/ 	.word	0xffffffff


	//   ....[1]....
        /*0048*/ 	.word	0xffffffff


	//   ....[2]....
        /*004c*/ 	.word	0xffffffff


	//   ....[3]....
        /*0050*/ 	.word	0xffffffff


	//   ....[4]....
        /*0054*/ 	.word	0xffffffff


	//   ....[5]....
        /*0058*/ 	.word	0xffffffff


	//----- nvinfo : EIATTR_COOP_GROUP_INSTR_OFFSETS
	.align		4
.L_29:
        /*005c*/ 	.byte	0x04, 0x28
        /*005e*/ 	.short	(.L_31 - .L_30)


	//   ....[0]....
.L_30:
        /*0060*/ 	.word	0x00000060


	//   ....[1]....
        /*0064*/ 	.word	0x00000070


	//   ....[2]....
        /*0068*/ 	.word	0x00000130


	//   ....[3]....
        /*006c*/ 	.word	0x00000330


	//   ....[4]....
        /*0070*/ 	.word	0x00000860


	//   ....[5]....
        /*0074*/ 	.word	0x000014e0


	//----- nvinfo : EIATTR_REG_RECONFIG
	.align		4
.L_31:
        /*0078*/ 	.byte	0x01, 0x54
	.zero		2


	//----- nvinfo : EIATTR_SYSCALL_OFFSETS
	.align		4
        /*007c*/ 	.byte	0x04, 0x46
        /*007e*/ 	.short	(.L_33 - .L_32)


	//   ....[0]....
.L_32:
        /*0080*/ 	.word	0x000016d0


	//----- nvinfo : EIATTR_MBARRIER_INSTR_OFFSETS
	.align		4
.L_33:
        /*0084*/ 	.byte	0x04, 0x39
        /*0086*/ 	.short	(.L_35 - .L_34)


	//   ....[0]....
.L_34:
        /*0088*/ 	.word	0x00000230
        /*008c*/ 	.word	0x000000ff
        /*0090*/ 	.word	0x00000000
        /*0094*/ 	.short	0x0100
        /*0096*/ 	.byte	0x08
	.zero		1


	//   ....[1]....
        /*0098*/ 	.word	0x00000240
        /*009c*/ 	.word	0x000000ff
        /*00a0*/ 	.word	0x00000038
        /*00a4*/ 	.short	0x0100
        /*00a6*/ 	.byte	0x08
	.zero		1


	//   ....[2]....
        /*00a8*/ 	.word	0x00000250
        /*00ac*/ 	.word	0x000000ff
        /*00b0*/ 	.word	0x00000008
        /*00b4*/ 	.short	0x0100
        /*00b6*/ 	.byte	0x08
	.zero		1


	//   ....[3]....
        /*00b8*/ 	.word	0x00000260
        /*00bc*/ 	.word	0x000000ff
        /*00c0*/ 	.word	0x00000040
        /*00c4*/ 	.short	0x0100
        /*00c6*/ 	.byte	0x08
	.zero		1


	//   ....[4]....
        /*00c8*/ 	.word	0x00000270
        /*00cc*/ 	.word	0x000000ff
        /*00d0*/ 	.word	0x00000010
        /*00d4*/ 	.short	0x0100
        /*00d6*/ 	.byte	0x08
	.zero		1


	//   ....[5]....
        /*00d8*/ 	.word	0x00000280
        /*00dc*/ 	.word	0x000000ff
        /*00e0*/ 	.word	0x00000048
        /*00e4*/ 	.short	0x0100
        /*00e6*/ 	.byte	0x08
	.zero		1


	//   ....[6]....
        /*00e8*/ 	.word	0x00000290
        /*00ec*/ 	.word	0x000000ff
        /*00f0*/ 	.word	0x00000018
        /*00f4*/ 	.short	0x0100
        /*00f6*/ 	.byte	0x08
	.zero		1


	//   ....[7]....
        /*00f8*/ 	.word	0x000002a0
        /*00fc*/ 	.word	0x000000ff
        /*0100*/ 	.word	0x00000050
        /*0104*/ 	.short	0x0100
        /*0106*/ 	.byte	0x08
	.zero		1


	//   ....[8]....
        /*0108*/ 	.word	0x000002b0
        /*010c*/ 	.word	0x000000ff
        /*0110*/ 	.word	0x00000020
        /*0114*/ 	.short	0x0100
        /*0116*/ 	.byte	0x08
	.zero		1


	//   ....[9]....
        /*0118*/ 	.word	0x000002c0
        /*011c*/ 	.word	0x000000ff
        /*0120*/ 	.word	0x00000058
        /*0124*/ 	.short	0x0100
        /*0126*/ 	.byte	0x08
	.zero		1


	//   ....[10]....
        /*0128*/ 	.word	0x000002d0
        /*012c*/ 	.word	0x000000ff
        /*0130*/ 	.word	0x00000028
        /*0134*/ 	.short	0x0100
        /*0136*/ 	.byte	0x08
	.zero		1


	//   ....[11]....
        /*0138*/ 	.word	0x000002e0
        /*013c*/ 	.word	0x000000ff
        /*0140*/ 	.word	0x00000060
        /*0144*/ 	.short	0x0100
        /*0146*/ 	.byte	0x08
	.zero		1


	//   ....[12]....
        /*0148*/ 	.word	0x000002f0
        /*014c*/ 	.word	0x000000ff
        /*0150*/ 	.word	0x00000030
        /*0154*/ 	.short	0x0100
        /*0156*/ 	.byte	0x08
	.zero		1


	//   ....[13]....
        /*0158*/ 	.word	0x00000300
        /*015c*/ 	.word	0x000000ff
        /*0160*/ 	.word	0x00000068
        /*0164*/ 	.short	0x0100
        /*0166*/ 	.byte	0x08
	.zero		1


	//   ....[14]....
        /*0168*/ 	.word	0x00000740
        /*016c*/ 	.word	0x000000ff
        /*0170*/ 	.word	0x00000080
        /*0174*/ 	.short	0x0100
        /*0176*/ 	.byte	0x06
	.zero		1


	//   ....[15]....
        /*0178*/ 	.word	0x000007e0
        /*017c*/ 	.word	0x000000ff
        /*0180*/ 	.word	0x00000088
        /*0184*/ 	.short	0x0100
        /*0186*/ 	.byte	0x06
	.zero		1


	//   ....[16]....
        /*0188*/ 	.word	0x00001790
        /*018c*/ 	.word	0x00000003
        /*0190*/ 	.word	0x00000000
        /*0194*/ 	.short	0x010a
        /*0196*/ 	.byte	0x3f
	.zero		1


	//   ....[17]....
        /*0198*/ 	.word	0x000017f0
        /*019c*/ 	.word	0x00000003
        /*01a0*/ 	.word	0x00000000
        /*01a4*/ 	.short	0x010a
        /*01a6*/ 	.byte	0x3f
	.zero		1


	//   ....[18]....
        /*01a8*/ 	.word	0x00001b70
        /*01ac*/ 	.word	0x00000005
        /*01b0*/ 	.word	0x00000000
        /*01b4*/ 	.short	0x010a
        /*01b6*/ 	.byte	0x3f
	.zero		1


	//   ....[19]....
        /*01b8*/ 	.word	0x00001bb0
        /*01bc*/ 	.word	0x00000005
        /*01c0*/ 	.word	0x00000000
        /*01c4*/ 	.short	0x010a
        /*01c6*/ 	.byte	0x3f
	.zero		1


	//   ....[20]....
        /*01c8*/ 	.word	0x00001e10
        /*01cc*/ 	.word	0x00000004
        /*01d0*/ 	.word	0x00000000
        /*01d4*/ 	.short	0x0101
        /*01d6*/ 	.byte	0x3f
	.zero		1


	//   ....[21]....
        /*01d8*/ 	.word	0x00002030
        /*01dc*/ 	.word	0x00000000
        /*01e0*/ 	.word	0x00000000
        /*01e4*/ 	.short	0x0101
        /*01e6*/ 	.byte	0x3f
	.zero		1


	//   ....[22]....
        /*01e8*/ 	.word	0x00006540
        /*01ec*/ 	.word	0x00000017
        /*01f0*/ 	.word	0x00000038
        /*01f4*/ 	.short	0x010a
        /*01f6*/ 	.byte	0x3f
	.zero		1


	//   ....[23]....
        /*01f8*/ 	.word	0x00006930
        /*01fc*/ 	.word	0x00000006
        /*0200*/ 	.word	0x00000088
        /*0204*/ 	.short	0x0101
        /*0206*/ 	.byte	0x3f
	.zero		1


	//   ....[24]....
        /*0208*/ 	.word	0x00007030
        /*020c*/ 	.word	0x00000007
        /*0210*/ 	.word	0x00000000
        /*0214*/ 	.short	0x010a
        /*0216*/ 	.byte	0x3f
	.zero		1


	//   ....[25]....
        /*0218*/ 	.word	0x000070b0
        /*021c*/ 	.word	0x00000006
        /*0220*/ 	.word	0x00000000
        /*0224*/ 	.short	0x010a
        /*0226*/ 	.byte	0x3f
	.zero		1


	//   ....[26]....
        /*0228*/ 	.word	0x00007140
        /*022c*/ 	.word	0x00000007
        /*0230*/ 	.word	0x00000000
        /*0234*/ 	.short	0x010a
        /*0236*/ 	.byte	0x3f
	.zero		1


	//   ....[27]....
        /*0238*/ 	.word	0x000071d0
        /*023c*/ 	.word	0x00000006
        /*0240*/ 	.word	0x00000000
        /*0244*/ 	.short	0x010a
        /*0246*/ 	.byte	0x3f
	.zero		1


	//   ....[28]....
        /*0248*/ 	.word	0x00007260
        /*024c*/ 	.word	0x00000007
        /*0250*/ 	.word	0x00000000
        /*0254*/ 	.short	0x010a
        /*0256*/ 	.byte	0x3f
	.zero		1


	//   ....[29]....
        /*0258*/ 	.word	0x000072f0
        /*025c*/ 	.word	0x00000006
        /*0260*/ 	.word	0x00000000
        /*0264*/ 	.short	0x010a
        /*0266*/ 	.byte	0x3f
	.zero		1


	//   ....[30]....
        /*0268*/ 	.word	0x00007380
        /*026c*/ 	.word	0x00000005
        /*0270*/ 	.word	0x00000000
        /*0274*/ 	.short	0x010a
        /*0276*/ 	.byte	0x3f
	.zero		1


	//   ....[31]....
        /*0278*/ 	.word	0x000073e0
        /*027c*/ 	.word	0x00000003
        /*0280*/ 	.word	0x00000000
        /*0284*/ 	.short	0x010a
        /*0286*/ 	.byte	0x3f
	.zero		1


	//   ....[32]....
        /*0288*/ 	.word	0x00007430
        /*028c*/ 	.word	0x00000005
        /*0290*/ 	.word	0x00000000
        /*0294*/ 	.short	0x010a
        /*0296*/ 	.byte	0x3f
	.zero		1


	//   ....[33]....
        /*0298*/ 	.word	0x00007500
        /*029c*/ 	.word	0x00000017
        /*02a0*/ 	.word	0x00000038
        /*02a4*/ 	.short	0x010a
        /*02a6*/ 	.byte	0x3f
	.zero		1


	//   ....[34]....
        /*02a8*/ 	.word	0x000075d0
        /*02ac*/ 	.word	0x00000007
        /*02b0*/ 	.word	0x00000000
        /*02b4*/ 	.short	0x010a
        /*02b6*/ 	.byte	0x3f
	.zero		1


	//   ....[35]....
        /*02b8*/ 	.word	0x00007620
        /*02bc*/ 	.word	0x00000006
        /*02c0*/ 	.word	0x00000000
        /*02c4*/ 	.short	0x010a
        /*02c6*/ 	.byte	0x3f
	.zero		1


	//   ....[36]....
        /*02c8*/ 	.word	0x00007670
        /*02cc*/ 	.word	0x00000007
        /*02d0*/ 	.word	0x00000000
        /*02d4*/ 	.short	0x010a
        /*02d6*/ 	.byte	0x3f
	.zero		1


	//   ....[37]....
        /*02d8*/ 	.word	0x000076c0
        /*02dc*/ 	.word	0x00000006
        /*02e0*/ 	.word	0x00000000
        /*02e4*/ 	.short	0x010a
        /*02e6*/ 	.byte	0x3f
	.zero		1


	//   ....[38]....
        /*02e8*/ 	.word	0x00007710
        /*02ec*/ 	.word	0x00000007
        /*02f0*/ 	.word	0x00000000
        /*02f4*/ 	.short	0x010a
        /*02f6*/ 	.byte	0x3f
	.zero		1


	//   ....[39]....
        /*02f8*/ 	.word	0x00007760
        /*02fc*/ 	.word	0x00000006
        /*0300*/ 	.word	0x00000000
        /*0304*/ 	.short	0x010a
        /*0306*/ 	.byte	0x3f
	.zero		1


	//----- nvinfo : EIATTR_NUM_MBARRIERS
	.align		4
.L_35:
        /*0308*/ 	.byte	0x03, 0x38
        /*030a*/ 	.short	0x0010


	//----- nvinfo : EIATTR_EXIT_INSTR_OFFSETS
	.align		4
        /*030c*/ 	.byte	0x04, 0x1c
        /*030e*/ 	.short	(.L_37 - .L_36)


	//   ....[0]....
.L_36:
        /*0310*/ 	.word	0x00000a30


	//   ....[1]....
        /*0314*/ 	.word	0x00001240


	//   ....[2]....
        /*0318*/ 	.word	0x00005cc0


	//   ....[3]....
        /*031c*/ 	.word	0x00006220


	//   ....[4]....
        /*0320*/ 	.word	0x000073d0


	//----- nvinfo : EIATTR_MAX_THREADS
	.align		4
.L_37:
        /*0324*/ 	.byte	0x04, 0x05
        /*0326*/ 	.short	(.L_39 - .L_38)
.L_38:
        /*0328*/ 	.word	0x00000180
        /*032c*/ 	.word	0x00000001
        /*0330*/ 	.word	0x00000001


	//----- nvinfo : EIATTR_CRS_STACK_SIZE
	.align		4
.L_39:
        /*0334*/ 	.byte	0x04, 0x1e
        /*0336*/ 	.short	(.L_41 - .L_40)
.L_40:
        /*0338*/ 	.word	0x00000000


	//----- nvinfo : EIATTR_CBANK_PARAM_SIZE
	.align		4
.L_41:
        /*033c*/ 	.byte	0x03, 0x19
        /*033e*/ 	.short	0x0470


	//----- nvinfo : EIATTR_PARAM_CBANK
	.align		4
        /*0340*/ 	.byte	0x04, 0x0a
        /*0342*/ 	.short	(.L_43 - .L_42)
	.align		4
.L_42:
        /*0344*/ 	.word	index@(.nv.constant0._ZN7cutlass13device_kernelINS_4gemm6kernel13GemmUniversalIN4cute5tupleIJiiiiEEENS1_10collective13CollectiveMmaINS1_34MainloopSm90TmaGmmaWarpSpecializedILi7ENS5_IJNS4_1CILi2EEENSA_ILi1EEESC_EEENS1_35KernelTmaWarpSpecializedCooperativeEEENS5_IJNSA_ILi128EEESG_NSA_ILi32EEEEEEfNS5_IJlSC_lEEEfSJ_NS4_8TiledMMAINS4_8MMA_AtomIJNS4_4SM904GMMA30MMA_64x128x8_F32TF32TF32_SS_TNILNSN_7ScaleInE1ELSP_1EEEEEENS4_6LayoutISD_NS5_IJSC_NSA_ILi0EEEST_EEEEENS5_IJNS4_10UnderscoreESW_SW_EEEEENS4_13SM90_TMA_LOADENS4_14ComposedLayoutINS4_7SwizzleILi3ELi4ELi3EEENS4_18smem_ptr_flag_bitsILi32EEENSS_INS5_IJNSA_ILi8EEESH_EEENS5_IJSH_SC_EEEEEEEvNS4_8identityENS4_23SM90_TMA_LOAD_MULTICASTES19_vS1A_EENS_8epilogue10collective6detail29Sm90TmaWarpSpecializedAdapterINS1E_15DefaultEpilogueIfSJ_SJ_NS1D_6thread17LinearCombinationIfLi1EffLNS1I_9ScaleType4KindE0ELNS_15FloatRoundStyleE2EfEENS1_15EpilogueDefaultEEEEEvvEEEEvNT_6ParamsE)
        /*0348*/ 	.short	0x0210
        /*034a*/ 	.short	0x0470


	//----- nvinfo : EIATTR_SW_WAR
	.align		4
.L_43:
        /*034c*/ 	.byte	0x04, 0x36
        /*034e*/ 	.short	(.L_45 - .L_44)
.L_44:
        /*0350*/ 	.word	0x00000008
.L_45:


//--------------------- .nv.callgraph             --------------------------
	.section	.nv.callgraph,"",@"SHT_CUDA_CALLGRAPH"
	.align	4
	.sectionentsize	8
	.align		4
        /*0000*/ 	.word	0x00000000
	.align		4
        /*0004*/ 	.word	0xffffffff
	.align		4
        /*0008*/ 	.word	index@(_ZN7cutlass13device_kernelINS_4gemm6kernel13GemmUniversalIN4cute5tupleIJiiiiEEENS1_10collective13CollectiveMmaINS1_34MainloopSm90TmaGmmaWarpSpecializedILi7ENS5_IJNS4_1CILi2EEENSA_ILi1EEESC_EEENS1_35KernelTmaWarpSpecializedCooperativeEEENS5_IJNSA_ILi128EEESG_NSA_ILi32EEEEEEfNS5_IJlSC_lEEEfSJ_NS4_8TiledMMAINS4_8MMA_AtomIJNS4_4SM904GMMA30MMA_64x128x8_F32TF32TF32_SS_TNILNSN_7ScaleInE1ELSP_1EEEEEENS4_6LayoutISD_NS5_IJSC_NSA_ILi0EEEST_EEEEENS5_IJNS4_10UnderscoreESW_SW_EEEEENS4_13SM90_TMA_LOADENS4_14ComposedLayoutINS4_7SwizzleILi3ELi4ELi3EEENS4_18smem_ptr_flag_bitsILi32EEENSS_INS5_IJNSA_ILi8EEESH_EEENS5_IJSH_SC_EEEEEEEvNS4_8identityENS4_23SM90_TMA_LOAD_MULTICASTES19_vS1A_EENS_8epilogue10collective6detail29Sm90TmaWarpSpecializedAdapterINS1E_15DefaultEpilogueIfSJ_SJ_NS1D_6thread17LinearCombinationIfLi1EffLNS1I_9ScaleType4KindE0ELNS_15FloatRoundStyleE2EfEENS1_15EpilogueDefaultEEEEEvvEEEEvNT_6ParamsE)
	.align		4
        /*000c*/ 	.word	index@(__assertfail)
	.align		4
        /*0010*/ 	.word	0x00000000
	.align		4
        /*0014*/ 	.word	0xfffffffe
	.align		4
        /*0018*/ 	.word	0x00000000
	.align		4
        /*001c*/ 	.word	0xfffffffd
	.align		4
        /*0020*/ 	.word	0x00000000
	.align		4
        /*0024*/ 	.word	0xfffffffc


//--------------------- .nv.constant4             --------------------------
	.section	.nv.constant4,"a",@progbits
	.align	8
	.align		8
.nv.constant4:
        /*0000*/ 	.dword	__assertfail
	.align		8
        /*0008*/ 	.dword	__unnamed_1
	.align		8
        /*0010*/ 	.dword	_ZN40_INTERNAL_983b7b10_4_k_cu_db61b100_201834cuda3std3__45__cpo5beginE
	.align		8
        /*0018*/ 	.dword	_ZN40_INTERNAL_983b7b10_4_k_cu_db61b100_201834cuda3std3__45__cpo3endE
	.align		8
        /*0020*/ 	.dword	_ZN40_INTERNAL_983b7b10_4_k_cu_db61b100_201834cuda3std3__45__cpo6cbeginE
	.align		8
        /*0028*/ 	.dword	_ZN40_INTERNAL_983b7b10_4_k_cu_db61b100_201834cuda3std3__45__cpo4cendE
	.align		8
        /*0030*/ 	.dword	_ZN40_INTERNAL_983b7b10_4_k_cu_db61b100_201834cuda3std3__442_GLOBAL__N__983b7b10_4_k_cu_db61b100_201836ignoreE
	.align		8
        /*0038*/ 	.dword	_ZN40_INTERNAL_983b7b10_4_k_cu_db61b100_201834cuda3std3__419piecewise_constructE
	.align		8
        /*0040*/ 	.dword	_ZN40_INTERNAL_983b7b10_4_k_cu_db61b100_201834cuda3std3__48in_placeE
	.align		8
        /*0048*/ 	.dword	_ZN40_INTERNAL_983b7b10_4_k_cu_db61b100_201834cuda3std6ranges3__45__cpo4swapE
	.align		8
        /*0050*/ 	.dword	_ZN40_INTERNAL_983b7b10_4_k_cu_db61b100_201834cuda3std6ranges3__45__cpo9iter_moveE
	.align		8
        /*0058*/ 	.dword	_ZN40_INTERNAL_983b7b10_4_k_cu_db61b100_201834cute7productE
	.align		8
        /*0060*/ 	.dword	_ZN40_INTERNAL_983b7b10_4_k_cu_db61b100_201834cute1_E
	.align		8
        /*0068*/ 	.dword	$str$22
	.align		8
        /*0070*/ 	.dword	$str$23


//--------------------- .text._ZN7cutlass13device_kernelINS_4gemm6kernel13GemmUniversalIN4cute5tupleIJiiiiEEENS1_10collective13CollectiveMmaINS1_34MainloopSm90TmaGmmaWarpSpecializedILi7ENS5_IJNS4_1CILi2EEENSA_ILi1EEESC_EEENS1_35KernelTmaWarpSpecializedCooperativeEEENS5_IJNSA_ILi128EEESG_NSA_ILi32EEEEEEfNS5_IJlSC_lEEEfSJ_NS4_8TiledMMAINS4_8MMA_AtomIJNS4_4SM904GMMA30MMA_64x128x8_F32TF32TF32_SS_TNILNSN_7ScaleInE1ELSP_1EEEEEENS4_6LayoutISD_NS5_IJSC_NSA_ILi0EEEST_EEEEENS5_IJNS4_10UnderscoreESW_SW_EEEEENS4_13SM90_TMA_LOADENS4_14ComposedLayoutINS4_7SwizzleILi3ELi4ELi3EEENS4_18smem_ptr_flag_bitsILi32EEENSS_INS5_IJNSA_ILi8EEESH_EEENS5_IJSH_SC_EEEEEEEvNS4_8identityENS4_23SM90_TMA_LOAD_MULTICASTES19_vS1A_EENS_8epilogue10collective6detail29Sm90TmaWarpSpecializedAdapterINS1E_15DefaultEpilogueIfSJ_SJ_NS1D_6thread17LinearCombinationIfLi1EffLNS1I_9ScaleType4KindE0ELNS_15FloatRoundStyleE2EfEENS1_15EpilogueDefaultEEEEEvvEEEEvNT_6ParamsE --------------------------
	.section	.text._ZN7cutlass13device_kernelINS_4gemm6kernel13GemmUniversalIN4cute5tupleIJiiiiEEENS1_10collective13CollectiveMmaINS1_34MainloopSm90TmaGmmaWarpSpecializedILi7ENS5_IJNS4_1CILi2EEENSA_ILi1EEESC_EEENS1_35KernelTmaWarpSpecializedCooperativeEEENS5_IJNSA_ILi128EEESG_NSA_ILi32EEEEEEfNS5_IJlSC_lEEEfSJ_NS4_8TiledMMAINS4_8MMA_AtomIJNS4_4SM904GMMA30MMA_64x128x8_F32TF32TF32_SS_TNILNSN_7ScaleInE1ELSP_1EEEEEENS4_6LayoutISD_NS5_IJSC_NSA_ILi0EEEST_EEEEENS5_IJNS4_10UnderscoreESW_SW_EEEEENS4_13SM90_TMA_LOADENS4_14ComposedLayoutINS4_7SwizzleILi3ELi4ELi3EEENS4_18smem_ptr_flag_bitsILi32EEENSS_INS5_IJNSA_ILi8EEESH_EEENS5_IJSH_SC_EEEEEEEvNS4_8identityENS4_23SM90_TMA_LOAD_MULTICASTES19_vS1A_EENS_8epilogue10collective6detail29Sm90TmaWarpSpecializedAdapterINS1E_15DefaultEpilogueIfSJ_SJ_NS1D_6thread17LinearCombinationIfLi1EffLNS1I_9ScaleType4KindE0ELNS_15FloatRoundStyleE2EfEENS1_15EpilogueDefaultEEEEEvvEEEEvNT_6ParamsE,"ax",@progbits
	.align	128
.text._ZN7cutlass13device_kernelINS_4gemm6kernel13GemmUniversalIN4cute5tupleIJiiiiEEENS1_10collective13CollectiveMmaINS1_34MainloopSm90TmaGmmaWarpSpecializedILi7ENS5_IJNS4_1CILi2EEENSA_ILi1EEESC_EEENS1_35KernelTmaWarpSpecializedCooperativeEEENS5_IJNSA_ILi128EEESG_NSA_ILi32EEEEEEfNS5_IJlSC_lEEEfSJ_NS4_8TiledMMAINS4_8MMA_AtomIJNS4_4SM904GMMA30MMA_64x128x8_F32TF32TF32_SS_TNILNSN_7ScaleInE1ELSP_1EEEEEENS4_6LayoutISD_NS5_IJSC_NSA_ILi0EEEST_EEEEENS5_IJNS4_10UnderscoreESW_SW_EEEEENS4_13SM90_TMA_LOADENS4_14ComposedLayoutINS4_7SwizzleILi3ELi4ELi3EEENS4_18smem_ptr_flag_bitsILi32EEENSS_INS5_IJNSA_ILi8EEESH_EEENS5_IJSH_SC_EEEEEEEvNS4_8identityENS4_23SM90_TMA_LOAD_MULTICASTES19_vS1A_EENS_8epilogue10collective6detail29Sm90TmaWarpSpecializedAdapterINS1E_15DefaultEpilogueIfSJ_SJ_NS1D_6thread17LinearCombinationIfLi1EffLNS1I_9ScaleType4KindE0ELNS_15FloatRoundStyleE2EfEENS1_15EpilogueDefaultEEEEEvvEEEEvNT_6ParamsE:
        .type           _ZN7cutlass13device_kernelINS_4gemm6kernel13GemmUniversalIN4cute5tupleIJiiiiEEENS1_10collective13CollectiveMmaINS1_34MainloopSm90TmaGmmaWarpSpecializedILi7ENS5_IJNS4_1CILi2EEENSA_ILi1EEESC_EEENS1_35KernelTmaWarpSpecializedCooperativeEEENS5_IJNSA_ILi128EEESG_NSA_ILi32EEEEEEfNS5_IJlSC_lEEEfSJ_NS4_8TiledMMAINS4_8MMA_AtomIJNS4_4SM904GMMA30MMA_64x128x8_F32TF32TF32_SS_TNILNSN_7ScaleInE1ELSP_1EEEEEENS4_6LayoutISD_NS5_IJSC_NSA_ILi0EEEST_EEEEENS5_IJNS4_10UnderscoreESW_SW_EEEEENS4_13SM90_TMA_LOADENS4_14ComposedLayoutINS4_7SwizzleILi3ELi4ELi3EEENS4_18smem_ptr_flag_bitsILi32EEENSS_INS5_IJNSA_ILi8EEESH_EEENS5_IJSH_SC_EEEEEEEvNS4_8identityENS4_23SM90_TMA_LOAD_MULTICASTES19_vS1A_EENS_8epilogue10collective6detail29Sm90TmaWarpSpecializedAdapterINS1E_15DefaultEpilogueIfSJ_SJ_NS1D_6thread17LinearCombinationIfLi1EffLNS1I_9ScaleType4KindE0ELNS_15FloatRoundStyleE2EfEENS1_15EpilogueDefaultEEEEEvvEEEEvNT_6ParamsE,@function
        .size           _ZN7cutlass13device_kernelINS_4gemm6kernel13GemmUniversalIN4cute5tupleIJiiiiEEENS1_10collective13CollectiveMmaINS1_34MainloopSm90TmaGmmaWarpSpecializedILi7ENS5_IJNS4_1CILi2EEENSA_ILi1EEESC_EEENS1_35KernelTmaWarpSpecializedCooperativeEEENS5_IJNSA_ILi128EEESG_NSA_ILi32EEEEEEfNS5_IJlSC_lEEEfSJ_NS4_8TiledMMAINS4_8MMA_AtomIJNS4_4SM904GMMA30MMA_64x128x8_F32TF32TF32_SS_TNILNSN_7ScaleInE1ELSP_1EEEEEENS4_6LayoutISD_NS5_IJSC_NSA_ILi0EEEST_EEEEENS5_IJNS4_10UnderscoreESW_SW_EEEEENS4_13SM90_TMA_LOADENS4_14ComposedLayoutINS4_7SwizzleILi3ELi4ELi3EEENS4_18smem_ptr_flag_bitsILi32EEENSS_INS5_IJNSA_ILi8EEESH_EEENS5_IJSH_SC_EEEEEEEvNS4_8identityENS4_23SM90_TMA_LOAD_MULTICASTES19_vS1A_EENS_8epilogue10collective6detail29Sm90TmaWarpSpecializedAdapterINS1E_15DefaultEpilogueIfSJ_SJ_NS1D_6thread17LinearCombinationIfLi1EffLNS1I_9ScaleType4KindE0ELNS_15FloatRoundStyleE2EfEENS1_15EpilogueDefaultEEEEEvvEEEEvNT_6ParamsE,(.L_x_205 - _ZN7cutlass13device_kernelINS_4gemm6kernel13GemmUniversalIN4cute5tupleIJiiiiEEENS1_10collective13CollectiveMmaINS1_34MainloopSm90TmaGmmaWarpSpecializedILi7ENS5_IJNS4_1CILi2EEENSA_ILi1EEESC_EEENS1_35KernelTmaWarpSpecializedCooperativeEEENS5_IJNSA_ILi128EEESG_NSA_ILi32EEEEEEfNS5_IJlSC_lEEEfSJ_NS4_8TiledMMAINS4_8MMA_AtomIJNS4_4SM904GMMA30MMA_64x128x8_F32TF32TF32_SS_TNILNSN_7ScaleInE1ELSP_1EEEEEENS4_6LayoutISD_NS5_IJSC_NSA_ILi0EEEST_EEEEENS5_IJNS4_10UnderscoreESW_SW_EEEEENS4_13SM90_TMA_LOADENS4_14ComposedLayoutINS4_7SwizzleILi3ELi4ELi3EEENS4_18smem_ptr_flag_bitsILi32EEENSS_INS5_IJNSA_ILi8EEESH_EEENS5_IJSH_SC_EEEEEEEvNS4_8identityENS4_23SM90_TMA_LOAD_MULTICASTES19_vS1A_EENS_8epilogue10collective6detail29Sm90TmaWarpSpecializedAdapterINS1E_15DefaultEpilogueIfSJ_SJ_NS1D_6thread17LinearCombinationIfLi1EffLNS1I_9ScaleType4KindE0ELNS_15FloatRoundStyleE2EfEENS1_15EpilogueDefaultEEEEEvvEEEEvNT_6ParamsE)
        .other          _ZN7cutlass13device_kernelINS_4gemm6kernel13GemmUniversalIN4cute5tupleIJiiiiEEENS1_10collective13CollectiveMmaINS1_34MainloopSm90TmaGmmaWarpSpecializedILi7ENS5_IJNS4_1CILi2EEENSA_ILi1EEESC_EEENS1_35KernelTmaWarpSpecializedCooperativeEEENS5_IJNSA_ILi128EEESG_NSA_ILi32EEEEEEfNS5_IJlSC_lEEEfSJ_NS4_8TiledMMAINS4_8MMA_AtomIJNS4_4SM904GMMA30MMA_64x128x8_F32TF32TF32_SS_TNILNSN_7ScaleInE1ELSP_1EEEEEENS4_6LayoutISD_NS5_IJSC_NSA_ILi0EEEST_EEEEENS5_IJNS4_10UnderscoreESW_SW_EEEEENS4_13SM90_TMA_LOADENS4_14ComposedLayoutINS4_7SwizzleILi3ELi4ELi3EEENS4_18smem_ptr_flag_bitsILi32EEENSS_INS5_IJNSA_ILi8EEESH_EEENS5_IJSH_SC_EEEEEEEvNS4_8identityENS4_23SM90_TMA_LOAD_MULTICASTES19_vS1A_EENS_8epilogue10collective6detail29Sm90TmaWarpSpecializedAdapterINS1E_15DefaultEpilogueIfSJ_SJ_NS1D_6thread17LinearCombinationIfLi1EffLNS1I_9ScaleType4KindE0ELNS_15FloatRoundStyleE2EfEENS1_15EpilogueDefaultEEEEEvvEEEEvNT_6ParamsE,@"STO_CUDA_ENTRY STV_DEFAULT"
_ZN7cutlass13device_kernelINS_4gemm6kernel13GemmUniversalIN4cute5tupleIJiiiiEEENS1_10collective13CollectiveMmaINS1_34MainloopSm90TmaGmmaWarpSpecializedILi7ENS5_IJNS4_1CILi2EEENSA_ILi1EEESC_EEENS1_35KernelTmaWarpSpecializedCooperativeEEENS5_IJNSA_ILi128EEESG_NSA_ILi32EEEEEEfNS5_IJlSC_lEEEfSJ_NS4_8TiledMMAINS4_8MMA_AtomIJNS4_4SM904GMMA30MMA_64x128x8_F32TF32TF32_SS_TNILNSN_7ScaleInE1ELSP_1EEEEEENS4_6LayoutISD_NS5_IJSC_NSA_ILi0EEEST_EEEEENS5_IJNS4_10UnderscoreESW_SW_EEEEENS4_13SM90_TMA_LOADENS4_14ComposedLayoutINS4_7SwizzleILi3ELi4ELi3EEENS4_18smem_ptr_flag_bitsILi32EEENSS_INS5_IJNSA_ILi8EEESH_EEENS5_IJSH_SC_EEEEEEEvNS4_8identityENS4_23SM90_TMA_LOAD_MULTICASTES19_vS1A_EENS_8epilogue10collective6detail29Sm90TmaWarpSpecializedAdapterINS1E_15DefaultEpilogueIfSJ_SJ_NS1D_6thread17LinearCombinationIfLi1EffLNS1I_9ScaleType4KindE0ELNS_15FloatRoundStyleE2EfEENS1_15EpilogueDefaultEEEEEvvEEEEvNT_6ParamsE:
[----:B------:R-:W0:Y:S01]  /*0000*/  LDC R1, c[0x0][0x28] ;  /* 0x00000a00ff017b82 */ /* 0x000e220000000800 */
[----:B------:R-:W1:Y:S01]  /*0010*/  S2R R95, SR_TID.X ;  /* 0x00000000005f7919 */ /* 0x000e620000002100 */
[----:B------:R-:W-:Y:S01]  /*0020*/  ELECT P0, URZ, PT ;  /* 0x00000000003f782f */ /* 0x000fe20003800000 */
[----:B------:R-:W-:Y:S01]  /*0030*/  BSSY B0, `(.L_x_0) ;  /* 0x000000f000007945 */ /* 0x000fe20003800000 */
[--C-:B-1----:R-:W-:Y:S02]  /*0040*/  SHF.R.U32.HI R0, RZ, 0x5, R95.reuse ;  /* 0x00000005ff007819 */ /* 0x102fe4000001165f */
[----:B------:R-:W-:-:S03]  /*0050*/  SHF.R.U32.HI R7, RZ, 0x7, R95 ;  /* 0x00000007ff077819 */ /* 0x000fc6000001165f */
[----:B------:R-:W1:Y:S04]  /*0060*/  SHFL.IDX PT, R3, R0, RZ, 0x1f ;  /* 0x00001fff00037589 */ /* 0x000e6800000e0000 */
[----:B------:R2:W3:Y:S01]  /*0070*/  SHFL.IDX PT, R2, R7, RZ, 0x1f ;  /* 0x00001fff07027589 */ /* 0x0004e200000e0000 */
[----:B-1----:R-:W-:-:S13]  /*0080*/  ISETP.NE.OR P0, PT, R3, RZ, !P0 ;  /* 0x000000ff0300720c */ /* 0x002fda0004705670 */
[----:B0-23--:R-:W-:Y:S05]  /*0090*/  @P0 BRA `(.L_x_1) ;  /* 0x0000000000200947 */ /* 0x00dfea0003800000 */
[----:B------:R-:W-:Y:S02]  /*00a0*/  ULDC.64 UR4, c[0x0][0x198] ;  /* 0x0000660000047ab9 */ /* 0x000fe40000000a00 */
[----:B------:R-:W-:Y:S02]  /*00b0*/  UIADD3 UR6, UP0, UR4, 0xf0, URZ ;  /* 0x000000f004067890 */ /* 0x000fe4000ff1e03f */
[----:B------:R-:W-:Y:S02]  /*00c0*/  UIADD3 UR4, UP1, UR4, 0x1f0, URZ ;  /* 0x000001f004047890 */ /* 0x000fe4000ff3e03f */
[----:B------:R-:W-:Y:S02]  /*00d0*/  UIADD3.X UR7, URZ, UR5, URZ, UP0, !UPT ;  /* 0x000000053f077290 */ /* 0x000fe400087fe43f */
[----:B------:R-:W-:-:S07]  /*00e0*/  UIADD3.X UR5, URZ, UR5, URZ, UP1, !UPT ;  /* 0x000000053f057290 */ /* 0x000fce0008ffe43f */
[----:B------:R0:W-:Y:S02]  /*00f0*/  UTMACCTL.PF [UR6] ;  /* 0x00000000060079b9 */ /* 0x0001e40008040000 */
[----:B------:R0:W-:Y:S02]  /*0100*/  UTMACCTL.PF [UR4] ;  /* 0x00000000040079b9 */ /* 0x0001e40008040000 */
[----:B0-----:R-:W-:Y:S01]  /*0110*/  NOP ;  /* 0x0000000000007918 */ /* 0x001fe20000000000 */
.L_x_1:
[----:B------:R-:W-:Y:S05]  /*0120*/  BSYNC B0 ;  /* 0x0000000000007941 */ /* 0x000fea0003800000 */
.L_x_0:
[----:B------:R-:W0:Y:S02]  /*0130*/  SHFL.IDX PT, R5, R0, RZ, 0x1f ;  /* 0x00001fff00057589 */ /* 0x000e2400000e0000 */
[----:B0-----:R-:W-:-:S13]  /*0140*/  ISETP.NE.AND P0, PT, R5, RZ, PT ;  /* 0x000000ff0500720c */ /* 0x001fda0003f05270 */
[----:B------:R-:W-:Y:S05]  /*0150*/  @P0 BRA `(.L_x_2) ;  /* 0x0000000000700947 */ /* 0x000fea0003800000 */
[----:B------:R-:W0:Y:S01]  /*0160*/  S2UR UR8, SR_CgaCtaId ;  /* 0x00000000000879c3 */ /* 0x000e220000008800 */
[----:B------:R-:W-:Y:S01]  /*0170*/  UMOV UR4, 0x400 ;  /* 0x0000040000047882 */ /* 0x000fe20000000000 */
[----:B------:R-:W-:Y:S01]  /*0180*/  UMOV UR5, 0x1 ;  /* 0x0000000100057882 */ /* 0x000fe20000000000 */
[----:B------:R-:W-:Y:S01]  /*0190*/  UMOV UR6, 0x4 ;  /* 0x0000000400067882 */ /* 0x000fe20000000000 */
[----:B------:R-:W-:Y:S01]  /*01a0*/  ELECT P0, URZ, PT ;  /* 0x00000000003f782f */ /* 0x000fe20003800000 */
[----:B------:R-:W-:-:S04]  /*01b0*/  UIADD3 UR6, -UR6, 0x100000, URZ ;  /* 0x0010000006067890 */ /* 0x000fc8000fffe13f */
[----:B------:R-:W-:Y:S02]  /*01c0*/  USHF.L.U32 UR7, UR6, 0xb, URZ ;  /* 0x0000000b06077899 */ /* 0x000fe4000800063f */
[----:B------:R-:W-:Y:S02]  /*01d0*/  USHF.L.U32 UR6, UR6, 0x1, URZ ;  /* 0x0000000106067899 */ /* 0x000fe4000800063f */
[----:B0-----:R-:W-:Y:S02]  /*01e0*/  ULEA UR8, UR8, UR4, 0x18 ;  /* 0x0000000408087291 */ /* 0x001fe4000f8ec03f */
[----:B------:R-:W-:-:S04]  /*01f0*/  UIADD3 UR4, -UR5, 0x100000, URZ ;  /* 0x0010000005047890 */ /* 0x000fc8000fffe13f */
[----:B------:R-:W-:Y:S02]  /*0200*/  USHF.L.U32 UR5, UR4, 0xb, URZ ;  /* 0x0000000b04057899 */ /* 0x000fe4000800063f */
[----:B------:R-:W-:Y:S01]  /*0210*/  USHF.L.U32 UR4, UR4, 0x1, URZ ;  /* 0x0000000104047899 */ /* 0x000fe2000800063f */
[----:B------:R-:W0:Y:S11]  /*0220*/  FENCE.VIEW.ASYNC.S ;  /* 0x00000000000073c6 */ /* 0x000e360000000000 */
[----:B0-----:R0:W1:Y:S01]  /*0230*/  SYNCS.EXCH.64 URZ, [UR8], UR4 ;  /* 0x00000004083f75b2 */ /* 0x0010620008000100 */
[----:B------:R0:W2:Y:S01]  /*0240*/  SYNCS.EXCH.64 URZ, [UR8+0x38], UR6 ;  /* 0x00003806083f75b2 */ /* 0x0000a20008000100 */
[----:B------:R0:W3:Y:S01]  /*0250*/  SYNCS.EXCH.64 URZ, [UR8+0x8], UR4 ;  /* 0x00000804083f75b2 */ /* 0x0000e20008000100 */
[----:B------:R0:W4:Y:S01]  /*0260*/  SYNCS.EXCH.64 URZ, [UR8+0x40], UR6 ;  /* 0x00004006083f75b2 */ /* 0x0001220008000100 */
[----:B------:R0:W0:Y:S01]  /*0270*/  SYNCS.EXCH.64 URZ, [UR8+0x10], UR4 ;  /* 0x00001004083f75b2 */ /* 0x0000220008000100 */
        /* <DEDUP_REMOVED lines=9> */
[----:B------:R-:W-:Y:S01]  /*0310*/  NOP ;  /* 0x0000000000007918 */ /* 0x000fe20000000000 */
.L_x_2:
[----:B------:R-:W-:Y:S01]  /*0320*/  SHF.R.S32.HI R4, RZ, 0x1f, R95 ;  /* 0x0000001fff047819 */ /* 0x000fe2000001145f */
[----:B------:R-:W5:Y:S01]  /*0330*/  SHFL.IDX PT, R0, R0, RZ, 0x1f ;  /* 0x00001fff00007589 */ /* 0x000f6200000e0000 */
[----:B0-----:R-:W0:Y:S01]  /*0340*/  S2UR UR8, SR_CTAID.X ;  /* 0x00000000000879c3 */ /* 0x001e220000002500 */
[----:B------:R-:W-:Y:S02]  /*0350*/  ELECT P0, URZ, PT ;  /* 0x00000000003f782f */ /* 0x000fe40003800000 */
[----:B------:R-:W-:Y:S01]  /*0360*/  LEA.HI R4, R4, R95, RZ, 0x7 ;  /* 0x0000005f04047211 */ /* 0x000fe200078f38ff */
[----:B------:R-:W-:Y:S01]  /*0370*/  ULDC UR4, c[0x0][0x150] ;  /* 0x0000540000047ab9 */ /* 0x000fe20000000800 */
[----:B------:R-:W-:Y:S01]  /*0380*/  SHF.R.S32.HI R6, RZ, 0x1f, R5 ;  /* 0x0000001fff067819 */ /* 0x000fe20000011405 */
[----:B------:R-:W-:Y:S01]  /*0390*/  NOP ;  /* 0x0000000000007918 */ /* 0x000fe20000000000 */
[----:B------:R-:W-:Y:S01]  /*03a0*/  LOP3.LUT R4, R4, 0xffffff80, RZ, 0xc0, !PT ;  /* 0xffffff8004047812 */ /* 0x000fe200078ec0ff */
[----:B------:R-:W-:Y:S01]  /*03b0*/  NOP ;  /* 0x0000000000007918 */ /* 0x000fe20000000000 */
[----:B------:R-:W-:Y:S01]  /*03c0*/  LEA.HI R6, R6, R5, RZ, 0x2 ;  /* 0x0000000506067211 */ /* 0x000fe200078f10ff */
[----:B------:R-:W1:Y:S01]  /*03d0*/  LDC R11, c[0x0][0x144] ;  /* 0x00005100ff0b7b82 */ /* 0x000e620000000800 */
[----:B------:R-:W-:Y:S01]  /*03e0*/  IMAD.MOV.U32 R22, RZ, RZ, 0x1 ;  /* 0x00000001ff167424 */ /* 0x000fe200078e00ff */
[----:B------:R-:W-:Y:S01]  /*03f0*/  ISETP.NE.AND P3, PT, R2, RZ, PT ;  /* 0x000000ff0200720c */ /* 0x000fe20003f65270 */
[----:B------:R-:W-:Y:S01]  /*0400*/  IMAD.IADD R8, R95, 0x1, -R4 ;  /* 0x000000015f087824 */ /* 0x000fe200078e0a04 */
[----:B------:R-:W-:Y:S01]  /*0410*/  LOP3.LUT R6, R6, 0x3ffffffc, RZ, 0xc0, !PT ;  /* 0x3ffffffc06067812 */ /* 0x000fe200078ec0ff */
[----:B------:R-:W2:Y:S03]  /*0420*/  S2R R4, SR_CTAID.Y ;  /* 0x0000000000047919 */ /* 0x000ea60000002600 */
[----:B------:R-:W-:Y:S01]  /*0430*/  SHF.R.S32.HI R9, RZ, 0x1f, R8 ;  /* 0x0000001fff097819 */ /* 0x000fe20000011408 */
[----:B------:R-:W-:Y:S01]  /*0440*/  IMAD.IADD R6, R5, 0x1, -R6 ;  /* 0x0000000105067824 */ /* 0x000fe200078e0a06 */
[----:B------:R-:W3:Y:S02]  /*0450*/  LDC R13, c[0x0][0x140] ;  /* 0x00005000ff0d7b82 */ /* 0x000ee40000000800 */
[----:B------:R-:W-:-:S02]  /*0460*/  LEA.HI R9, R9, R8, RZ, 0x3 ;  /* 0x0000000809097211 */ /* 0x000fc400078f18ff */
[----:B-----5:R-:W-:Y:S02]  /*0470*/  ISETP.NE.OR P0, PT, R0, RZ, !P0 ;  /* 0x000000ff0000720c */ /* 0x020fe40004705670 */
[--C-:B------:R-:W-:Y:S02]  /*0480*/  SHF.R.S32.HI R0, RZ, 0x3, R9.reuse ;  /* 0x00000003ff007819 */ /* 0x100fe40000011409 */
[----:B0-----:R-:W-:Y:S02]  /*0490*/  I2FP.F32.U32 R10, UR8 ;  /* 0x00000008000a7c45 */ /* 0x001fe40008201000 */
[----:B------:R-:W-:-:S03]  /*04a0*/  SHF.R.S32.HI R9, RZ, 0x1f, R9 ;  /* 0x0000001fff097819 */ /* 0x000fc60000011409 */
[----:B------:R-:W-:Y:S01]  /*04b0*/  FMUL R10, R10, UR4 ;  /* 0x000000040a0a7c20 */ /* 0x000fe20008400000 */
[----:B------:R-:W-:Y:S01]  /*04c0*/  LEA.HI R9, R9, R0, RZ, 0x2 ;  /* 0x0000000009097211 */ /* 0x000fe200078f10ff */
[----:B------:R-:W-:Y:S02]  /*04d0*/  ULDC UR4, c[0x0][0x154] ;  /* 0x0000550000047ab9 */ /* 0x000fe40000000800 */
[----:B------:R-:W-:Y:S01]  /*04e0*/  VOTEU.ALL UP0, P0 ;  /* 0x00000000003f7886 */ /* 0x000fe20000000000 */
[----:B------:R-:W-:Y:S01]  /*04f0*/  LOP3.LUT R9, R9, 0xfffffffc, RZ, 0xc0, !PT ;  /* 0xfffffffc09097812 */ /* 0x000fe200078ec0ff */
[----:B------:R-:W0:Y:S01]  /*0500*/  F2I.U32.TRUNC.NTZ R10, R10 ;  /* 0x0000000a000a7305 */ /* 0x000e22000020f000 */
[----:B------:R-:W-:Y:S02]  /*0510*/  VOTEU.ALL UP1, P0 ;  /* 0x00000000003f7886 */ /* 0x000fe40000020000 */
[----:B------:R-:W5:Y:S01]  /*0520*/  @!UP0 S2UR UR7, SR_CgaCtaId ;  /* 0x00000000000789c3 */ /* 0x000f620000008800 */
[----:B------:R-:W-:Y:S01]  /*0530*/  IMAD.IADD R9, R0, 0x1, -R9 ;  /* 0x0000000100097824 */ /* 0x000fe200078e0a09 */
[----:B------:R-:W-:Y:S01]  /*0540*/  SHF.R.S32.HI R0, RZ, 0x1f, R3 ;  /* 0x0000001fff007819 */ /* 0x000fe20000011403 */
[----:B------:R-:W-:Y:S01]  /*0550*/  @!UP0 UMOV UR6, 0x400 ;  /* 0x0000040000068882 */ /* 0x000fe20000000000 */
[----:B---3--:R-:W-:Y:S01]  /*0560*/  ISETP.EQ.U32.AND P2, PT, R13, 0x1, PT ;  /* 0x000000010d00780c */ /* 0x008fe20003f42070 */
[----:B------:R-:W-:Y:S01]  /*0570*/  IMAD R19, R6, 0x4, R9 ;  /* 0x0000000406137824 */ /* 0x000fe200078e0209 */
[----:B--2---:R-:W-:-:S02]  /*0580*/  I2FP.F32.U32 R12, R4 ;  /* 0x00000004000c7245 */ /* 0x004fc40000201000 */
[----:B------:R-:W2:Y:S01]  /*0590*/  LDC R9, c[0x0][0x148] ;  /* 0x00005200ff097b82 */ /* 0x000ea20000000800 */
[----:B------:R-:W-:Y:S02]  /*05a0*/  LEA.HI R0, R0, R3, RZ, 0x2 ;  /* 0x0000000300007211 */ /* 0x000fe400078f10ff */
[----:B------:R-:W-:Y:S01]  /*05b0*/  LEA.HI R6, R19, R19, RZ, 0x1 ;  /* 0x0000001313067211 */ /* 0x000fe200078f08ff */
[----:B0-----:R-:W-:Y:S02]  /*05c0*/  IMAD.MOV R14, RZ, RZ, -R10 ;  /* 0x000000ffff0e7224 */ /* 0x001fe400078e0a0a */
[----:B------:R-:W-:Y:S01]  /*05d0*/  FMUL R12, R12, UR4 ;  /* 0x000000040c0c7c20 */ /* 0x000fe20008400000 */
[----:B------:R-:W-:Y:S01]  /*05e0*/  LOP3.LUT R0, R0, 0xfffffffc, RZ, 0xc0, !PT ;  /* 0xfffffffc00007812 */ /* 0x000fe200078ec0ff */
[----:B------:R-:W-:Y:S01]  /*05f0*/  UMOV UR4, 0x20 ;  /* 0x0000002000047882 */ /* 0x000fe20000000000 */
[----:B------:R-:W-:Y:S01]  /*0600*/  LOP3.LUT R10, R6, 0xfffffffe, RZ, 0xc0, !PT ;  /* 0xfffffffe060a7812 */ /* 0x000fe200078ec0ff */
[----:B-1----:R-:W-:Y:S01]  /*0610*/  IMAD R6, R11, R14, UR8 ;  /* 0x000000080b067e24 */ /* 0x002fe2000f8e020e */
[----:B------:R-:W-:-:S04]  /*0620*/  @!UP0 UIADD3 UR4, -UR4, 0x100000, URZ ;  /* 0x0010000004048890 */ /* 0x000fc8000fffe13f */
[----:B------:R-:W-:Y:S02]  /*0630*/  @!UP0 USHF.L.U32 UR5, UR4, 0xb, URZ ;  /* 0x0000000b04058899 */ /* 0x000fe4000800063f */
[----:B------:R-:W-:Y:S01]  /*0640*/  @!UP0 USHF.L.U32 UR4, UR4, 0x1, URZ ;  /* 0x0000000104048899 */ /* 0x000fe2000800063f */
[----:B------:R-:W0:Y:S01]  /*0650*/  F2I.U32.TRUNC.NTZ R12, R12 ;  /* 0x0000000c000c7305 */ /* 0x000e22000020f000 */
[----:B------:R-:W-:Y:S02]  /*0660*/  IMAD.IADD R3, R3, 0x1, -R0 ;  /* 0x0000000103037824 */ /* 0x000fe400078e0a00 */
[C---:B------:R-:W-:Y:S02]  /*0670*/  IMAD.IADD R11, R19.reuse, 0x1, -R10 ;  /* 0x00000001130b7824 */ /* 0x040fe400078e0a0a */
[----:B------:R-:W-:Y:S01]  /*0680*/  IMAD.SHL.U32 R10, R19, 0x4, RZ ;  /* 0x00000004130a7824 */ /* 0x000fe200078e00ff */
[----:B-----5:R-:W-:Y:S01]  /*0690*/  @!UP0 ULEA UR6, UR7, UR6, 0x18 ;  /* 0x0000000607068291 */ /* 0x020fe2000f8ec03f */
[----:B------:R-:W-:Y:S01]  /*06a0*/  ISETP.NE.AND P1, PT, R3, 0x3, PT ;  /* 0x000000030300780c */ /* 0x000fe20003f25270 */
[----:B------:R-:W-:Y:S01]  /*06b0*/  VOTEU.ALL UP0, P0 ;  /* 0x00000000003f7886 */ /* 0x000fe20000000000 */
[----:B------:R-:W-:-:S02]  /*06c0*/  ISETP.NE.AND P4, PT, R11, R6, PT ;  /* 0x000000060b00720c */ /* 0x000fc40003f85270 */
[----:B------:R-:W-:Y:S02]  /*06d0*/  LOP3.LUT R19, R19, 0xc, R10, 0x78, !PT ;  /* 0x0000000c13137812 */ /* 0x000fe400078e780a */
[----:B------:R-:W-:Y:S01]  /*06e0*/  LOP3.LUT P0, RZ, R8, 0x7, RZ, 0xc0, !PT ;  /* 0x0000000708ff7812 */ /* 0x000fe2000780c0ff */
[C---:B------:R-:W-:Y:S01]  /*06f0*/  VIADD R8, R2.reuse, 0xffffffff ;  /* 0xffffffff02087836 */ /* 0x040fe20000000000 */
[----:B------:R-:W-:Y:S01]  /*0700*/  ISETP.EQ.OR P1, PT, R3, RZ, !P1 ;  /* 0x000000ff0300720c */ /* 0x000fe20004f22670 */
[----:B0-----:R-:W-:Y:S01]  /*0710*/  IMAD.MOV R23, RZ, RZ, -R12 ;  /* 0x000000ffff177224 */ /* 0x001fe200078e0a0c */
[----:B------:R-:W-:Y:S01]  /*0720*/  ISETP.LT.U32.AND P0, PT, R19, 0x2, !P0 ;  /* 0x000000021300780c */ /* 0x000fe20004701070 */
[----:B------:R-:W0:Y:S02]  /*0730*/  FENCE.VIEW.ASYNC.S ;  /* 0x00000000000073c6 */ /* 0x000e240000000000 */
[----:B0-----:R0:W1:Y:S01]  /*0740*/  @!UP0 SYNCS.EXCH.64 URZ, [UR6+0x80], UR4 ;  /* 0x00008004063f85b2 */ /* 0x0010620008000100 */
[----:B------:R-:W-:Y:S01]  /*0750*/  ISETP.EQ.AND P1, PT, R2, RZ, P1 ;  /* 0x000000ff0200720c */ /* 0x000fe20000f22270 */
[----:B--2---:R-:W-:Y:S01]  /*0760*/  IMAD R11, R9, R23, R4 ;  /* 0x00000017090b7224 */ /* 0x004fe200078e0204 */
[----:B------:R-:W-:-:S02]  /*0770*/  ISETP.GE.U32.AND P6, PT, R8, 0x2, PT ;  /* 0x000000020800780c */ /* 0x000fc40003fc6070 */
[----:B------:R-:W-:Y:S02]  /*0780*/  @P4 LEA.HI R0, R19, R19, RZ, 0x1 ;  /* 0x0000001313004211 */ /* 0x000fe400078f08ff */
[----:B------:R-:W-:Y:S02]  /*0790*/  SEL R18, RZ, 0x1, !P1 ;  /* 0x00000001ff127807 */ /* 0x000fe40004800000 */
[----:B------:R-:W-:Y:S02]  /*07a0*/  @P4 SHF.R.S32.HI R0, RZ, 0x1, R0 ;  /* 0x00000001ff004819 */ /* 0x000fe40000011400 */
[----:B------:R-:W-:Y:S02]  /*07b0*/  SEL R18, R18, 0x2, P6 ;  /* 0x0000000212127807 */ /* 0x000fe40003000000 */
[----:B------:R-:W-:Y:S02]  /*07c0*/  @P4 ISETP.NE.AND P5, PT, R0, R11, PT ;  /* 0x0000000b0000420c */ /* 0x000fe40003fa5270 */
[----:B------:R-:W-:Y:S01]  /*07d0*/  SEL R11, RZ, 0x1, !P0 ;  /* 0x00000001ff0b7807 */ /* 0x000fe20004000000 */
[----:B------:R0:W2:Y:S01]  /*07e0*/  @!UP1 SYNCS.EXCH.64 URZ, [UR6+0x88], UR4 ;  /* 0x00008804063f95b2 */ /* 0x0000a20008000100 */
[----:B------:R-:W-:Y:S01]  /*07f0*/  @P4 SEL R22, RZ, 0x1, P5 ;  /* 0x00000001ff164807 */ /* 0x000fe20002800000 */
[----:B------:R-:W-:Y:S01]  /*0800*/  NOP ;  /* 0x0000000000007918 */ /* 0x000fe20000000000 */
[----:B------:R-:W-:-:S02]  /*0810*/  LOP3.LUT R0, R95, 0x7f, RZ, 0xc0, !PT ;  /* 0x0000007f5f007812 */ /* 0x000fc400078ec0ff */
[----:B------:R-:W-:Y:S01]  /*0820*/  LOP3.LUT R22, R22, R11, RZ, 0xc0, !PT ;  /* 0x0000000b16167212 */ /* 0x000fe200078ec0ff */
[----:B01----:R-:W-:Y:S06]  /*0830*/  @!P2 BRA `(.L_x_3) ;  /* 0x000000000008a947 */ /* 0x003fec0003800000 */
[----:B--2-4-:R-:W-:Y:S01]  /*0840*/  UCGABAR_ARV ;  /* 0x00000000000079c7 */ /* 0x014fe20008000000 */
[----:B------:R-:W-:Y:S05]  /*0850*/  BRA `(.L_x_4) ;  /* 0x0000000000047947 */ /* 0x000fea0003800000 */
.L_x_3:
[----:B--2-4-:R-:W-:Y:S01]  /*0860*/  NOP ;  /* 0x0000000000007918 */ /* 0x014fe20000000000 */
.L_x_4:
[----:B------:R-:W0:Y:S01]  /*0870*/  LDC R2, c[0x0][0x65c] ;  /* 0x00019700ff027b82 */ /* 0x000e220000000800 */
[----:B------:R-:W-:Y:S02]  /*0880*/  IMAD.U32 R10, RZ, RZ, UR8 ;  /* 0x00000008ff0a7e24 */ /* 0x000fe4000f8e00ff */
[----:B------:R-:W-:Y:S01]  /*0890*/  IMAD.MOV.U32 R11, RZ, RZ, RZ ;  /* 0x000000ffff0b7224 */ /* 0x000fe200078e00ff */
[----:B0-----:R-:W-:-:S04]  /*08a0*/  ISETP.NE.AND P1, PT, R2, 0x1, PT ;  /* 0x000000010200780c */ /* 0x001fc80003f25270 */
[----:B------:R-:W-:-:S09]  /*08b0*/  P2R R5, PR, RZ, 0x2 ;  /* 0x00000002ff057803 */ /* 0x000fd20000000000 */
[----:B------:R-:W0:Y:S01]  /*08c0*/  @P1 LDC R17, c[0x0][0x10] ;  /* 0x00000400ff111b82 */ /* 0x000e220000000800 */
[----:B------:R-:W-:Y:S02]  /*08d0*/  @P1 IMAD.MOV.U32 R5, RZ, RZ, RZ ;  /* 0x000000ffff051224 */ /* 0x000fe400078e00ff */
[----:B------:R-:W-:-:S05]  /*08e0*/  @P1 IMAD.MOV.U32 R15, RZ, RZ, RZ ;  /* 0x000000ffff0f1224 */ /* 0x000fca00078e00ff */
[----:B------:R-:W1:Y:S01]  /*08f0*/  @!P1 LDC R13, c[0x0][0xc] ;  /* 0x00000300ff0d9b82 */ /* 0x000e620000000800 */
[----:B------:R-:W-:Y:S01]  /*0900*/  ULDC UR4, c[0x0][0xc] ;  /* 0x0000030000047ab9 */ /* 0x000fe20000000800 */
[----:B------:R-:W-:Y:S01]  /*0910*/  ULDC UR5, c[0x0][0x10] ;  /* 0x0000040000057ab9 */ /* 0x000fe20000000800 */
[----:B------:R-:W-:Y:S01]  /*0920*/  ULDC UR6, c[0x0][0x14] ;  /* 0x0000050000067ab9 */ /* 0x000fe20000000800 */
[----:B------:R-:W-:-:S04]  /*0930*/  UIMAD.WIDE.U32 UR4, UR4, UR5, URZ ;  /* 0x00000005040472a5 */ /* 0x000fc8000f8e003f */
[----:B------:R-:W-:Y:S02]  /*0940*/  UIMAD.WIDE.U32 UR36, UR4, UR6, URZ ;  /* 0x00000006042472a5 */ /* 0x000fe4000f8e003f */
[----:B------:R-:W-:-:S04]  /*0950*/  UIMAD UR42, UR5, UR6, URZ ;  /* 0x00000006052a72a4 */ /* 0x000fc8000f8e023f */
[----:B------:R-:W-:Y:S01]  /*0960*/  UIADD3 UR42, UR37, UR42, URZ ;  /* 0x0000002a252a7290 */ /* 0x000fe2000fffe03f */
[----:B0-----:R-:W-:-:S04]  /*0970*/  @P1 IMAD.WIDE.U32 R16, R17, UR8, R4 ;  /* 0x0000000811101c25 */ /* 0x001fc8000f8e0004 */
[----:B------:R-:W-:Y:S02]  /*0980*/  @P1 IMAD.IADD R17, R17, 0x1, R15 ;  /* 0x0000000111111824 */ /* 0x000fe400078e020f */
[----:B-1----:R-:W-:-:S04]  /*0990*/  @!P1 IMAD.WIDE.U32 R10, R4, R13, R10 ;  /* 0x0000000d040a9225 */ /* 0x002fc800078e000a */
[----:B------:R-:W-:Y:S02]  /*09a0*/  @!P1 IMAD.MOV.U32 R16, RZ, RZ, R10 ;  /* 0x000000ffff109224 */ /* 0x000fe400078e000a */
[----:B------:R-:W-:Y:S01]  /*09b0*/  @!P1 IMAD.MOV.U32 R17, RZ, RZ, R11 ;  /* 0x000000ffff119224 */ /* 0x000fe200078e000b */
[----:B------:R-:W-:Y:S06]  /*09c0*/  @!P2 BRA `(.L_x_5) ;  /* 0x00000000000ca947 */ /* 0x000fec0003800000 */
[----:B------:R-:W-:Y:S01]  /*09d0*/  UCGABAR_WAIT ;  /* 0x0000000000007dc7 */ /* 0x000fe20008000000 */
[----:B------:R-:W-:Y:S01]  /*09e0*/  CCTL.IVALL ;  /* 0x00000000ff00798f */ /* 0x000fe20002000000 */
[----:B------:R-:W-:Y:S05]  /*09f0*/  BRA `(.L_x_6) ;  /* 0x0000000000047947 */ /* 0x000fea0003800000 */
.L_x_5:
[----:B------:R-:W-:Y:S06]  /*0a00*/  BAR.SYNC.DEFER_BLOCKING 0x0 ;  /* 0x0000000000007b1d */ /* 0x000fec0000010000 */
.L_x_6:
[----:B------:R-:W-:Y:S05]  /*0a10*/  @!P3 BRA `(.L_x_7) ;  /* 0x0000005000acb947 */ /* 0x000fea0003800000 */
[----:B------:R-:W-:-:S13]  /*0a20*/  ISETP.GT.U32.AND P0, PT, R8, 0x1, PT ;  /* 0x000000010800780c */ /* 0x000fda0003f04070 */
[----:B------:R-:W-:Y:S05]  /*0a30*/  @P0 EXIT ;  /* 0x000000000000094d */ /* 0x000fea0003800000 */
[----:B------:R-:W-:Y:S01]  /*0a40*/  ULDC.64 UR4, c[0x0][0x650] ;  /* 0x0001940000047ab9 */ /* 0x000fe20000000a00 */
[----:B------:R-:W-:Y:S01]  /*0a50*/  PRMT R3, RZ, 0x7610, R3 ;  /* 0x00007610ff037816 */ /* 0x000fe20000000003 */
[----:B------:R-:W-:Y:S01]  /*0a60*/  IMAD.MOV.U32 R103, RZ, RZ, -0x1 ;  /* 0xffffffffff677424 */ /* 0x000fe200078e00ff */
[----:B------:R-:W-:Y:S01]  /*0a70*/  ISETP.GE.U32.AND P0, PT, R16, UR4, PT ;  /* 0x0000000410007c0c */ /* 0x000fe2000bf06070 */
[----:B------:R-:W-:Y:S02]  /*0a80*/  IMAD.MOV.U32 R100, RZ, RZ, -0x1 ;  /* 0xffffffffff647424 */ /* 0x000fe400078e00ff */
[----:B------:R-:W-:Y:S01]  /*0a90*/  IMAD.MOV.U32 R101, RZ, RZ, -0x1 ;  /* 0xffffffffff657424 */ /* 0x000fe200078e00ff */
[----:B------:R-:W-:-:S13]  /*0aa0*/  ISETP.GE.U32.AND.EX P0, PT, R17, UR5, PT, P0 ;  /* 0x0000000511007c0c */ /* 0x000fda000bf06100 */
[----:B------:R-:W-:Y:S05]  /*0ab0*/  @P0 BRA `(.L_x_8) ;  /* 0x0000000400280947 */ /* 0x000fea0003800000 */
[----:B------:R-:W0:Y:S01]  /*0ac0*/  LDC.64 R24, c[0x0][0x628] ;  /* 0x00018a00ff187b82 */ /* 0x000e220000000a00 */
[----:B------:R-:W-:Y:S02]  /*0ad0*/  IMAD.MOV.U32 R10, RZ, RZ, R16 ;  /* 0x000000ffff0a7224 */ /* 0x000fe400078e0010 */
[----:B------:R-:W-:-:S05]  /*0ae0*/  IMAD.MOV.U32 R11, RZ, RZ, R17 ;  /* 0x000000ffff0b7224 */ /* 0x000fca00078e0011 */
[----:B------:R-:W1:Y:S08]  /*0af0*/  LDC R8, c[0x0][0x630] ;  /* 0x00018c00ff087b82 */ /* 0x000e700000000800 */
[----:B------:R-:W2:Y:S01]  /*0b00*/  LDC.64 R26, c[0x0][0x620] ;  /* 0x00018800ff1a7b82 */ /* 0x000ea20000000a00 */
[----:B0-----:R-:W-:-:S04]  /*0b10*/  ISETP.NE.U32.AND P0, PT, R24, RZ, PT ;  /* 0x000000ff1800720c */ /* 0x001fc80003f05070 */
[----:B------:R-:W-:-:S13]  /*0b20*/  ISETP.NE.AND.EX P0, PT, R25, RZ, PT, P0 ;  /* 0x000000ff1900720c */ /* 0x000fda0003f05300 */
[----:B-12---:R-:W-:Y:S05]  /*0b30*/  @!P0 BRA `(.L_x_9) ;  /* 0x0000000000288947 */ /* 0x006fea0003800000 */
[----:B------:R-:W0:Y:S02]  /*0b40*/  LDC R3, c[0x0][0x634] ;  /* 0x00018d00ff037b82 */ /* 0x000e240000000800 */
[----:B0-----:R-:W-:-:S05]  /*0b50*/  IADD3 R3, P0, R16, R3, RZ ;  /* 0x0000000310037210 */ /* 0x001fca0007f1e0ff */
[----:B------:R-:W-:-:S04]  /*0b60*/  IMAD.X R21, RZ, RZ, R17, P0 ;  /* 0x000000ffff157224 */ /* 0x000fc800000e0611 */
[----:B------:R-:W-:-:S04]  /*0b70*/  IMAD.WIDE.U32 R10, R21, R24, RZ ;  /* 0x00000018150a7225 */ /* 0x000fc800078e00ff */
[----:B------:R-:W-:-:S04]  /*0b80*/  IMAD.WIDE.U32 R12, P0, R3, R25, R10 ;  /* 0x00000019030c7225 */ /* 0x000fc8000780000a */
[----:B------:R-:W-:-:S04]  /*0b90*/  IMAD.WIDE.U32 R10, R3, R24, RZ ;  /* 0x00000018030a7225 */ /* 0x000fc800078e00ff */
[----:B------:R-:W-:Y:S01]  /*0ba0*/  IMAD.X R15, RZ, RZ, RZ, P0 ;  /* 0x000000ffff0f7224 */ /* 0x000fe200000e06ff */
[----:B------:R-:W-:Y:S01]  /*0bb0*/  IADD3 RZ, P0, R11, R12, RZ ;  /* 0x0000000c0bff7210 */ /* 0x000fe20007f1e0ff */
[----:B------:R-:W-:-:S04]  /*0bc0*/  IMAD.MOV.U32 R14, RZ, RZ, R13 ;  /* 0x000000ffff0e7224 */ /* 0x000fc800078e000d */
[----:B------:R-:W-:-:S08]  /*0bd0*/  IMAD.WIDE.U32.X R10, R21, R25, R14, P0 ;  /* 0x00000019150a7225 */ /* 0x000fd000000e040e */
.L_x_9:
[----:B------:R-:W0:Y:S01]  /*0be0*/  LDC.64 R30, c[0x0][0x640] ;  /* 0x00019000ff1e7b82 */ /* 0x000e220000000a00 */
[-CC-:B------:R-:W-:Y:S01]  /*0bf0*/  SHF.R.U64 R101, R10, R8.reuse, R11.reuse ;  /* 0x000000080a657219 */ /* 0x180fe2000000120b */
[----:B------:R-:W-:Y:S01]  /*0c00*/  IMAD R29, R9, R23, R4 ;  /* 0x00000017091d7224 */ /* 0x000fe200078e0204 */
[----:B------:R-:W-:Y:S01]  /*0c10*/  SHF.R.U32.HI R3, RZ, R8, R11 ;  /* 0x00000008ff037219 */ /* 0x000fe2000001160b */
[----:B------:R-:W-:Y:S01]  /*0c20*/  IMAD.MOV.U32 R23, RZ, RZ, 0x1 ;  /* 0x00000001ff177424 */ /* 0x000fe200078e00ff */
[----:B------:R-:W-:-:S03]  /*0c30*/  IADD3 R5, P0, RZ, -R101, RZ ;  /* 0x80000065ff057210 */ /* 0x000fc60007f1e0ff */
[----:B------:R-:W1:Y:S02]  /*0c40*/  LDC R12, c[0x0][0x618] ;  /* 0x00018600ff0c7b82 */ /* 0x000e640000000800 */
[----:B------:R-:W-:Y:S02]  /*0c50*/  IMAD.X R3, RZ, RZ, ~R3, P0 ;  /* 0x000000ffff037224 */ /* 0x000fe400000e0e03 */
[----:B------:R-:W-:-:S04]  /*0c60*/  IMAD.WIDE.U32 R10, R5, R26, R16 ;  /* 0x0000001a050a7225 */ /* 0x000fc800078e0010 */
[----:B------:R-:W2:Y:S01]  /*0c70*/  LDC R20, c[0x0][0x608] ;  /* 0x00018200ff147b82 */ /* 0x000ea20000000800 */
[----:B------:R-:W-:Y:S02]  /*0c80*/  IMAD R8, R3, R26, RZ ;  /* 0x0000001a03087224 */ /* 0x000fe400078e02ff */
[----:B------:R-:W-:Y:S02]  /*0c90*/  IMAD.MOV.U32 R3, RZ, RZ, -0x1 ;  /* 0xffffffffff037424 */ /* 0x000fe400078e00ff */
[----:B------:R-:W-:-:S03]  /*0ca0*/  IMAD R5, R5, R27, R8 ;  /* 0x0000001b05057224 */ /* 0x000fc600078e0208 */
[----:B------:R-:W3:Y:S01]  /*0cb0*/  LDC R28, c[0x0][0x658] ;  /* 0x00019600ff1c7b82 */ /* 0x000ee20000000800 */
[----:B------:R-:W-:Y:S01]  /*0cc0*/  IMAD.IADD R5, R11, 0x1, R5 ;  /* 0x000000010b057824 */ /* 0x000fe200078e0205 */
[----:B0-----:R-:W-:-:S04]  /*0cd0*/  ISETP.NE.U32.AND P0, PT, R30, RZ, PT ;  /* 0x000000ff1e00720c */ /* 0x001fc80003f05070 */
[----:B------:R-:W-:Y:S02]  /*0ce0*/  ISETP.NE.AND.EX P0, PT, R31, RZ, PT, P0 ;  /* 0x000000ff1f00720c */ /* 0x000fe40003f05300 */
[----:B------:R-:W0:Y:S01]  /*0cf0*/  LDC R24, c[0x0][0x600] ;  /* 0x00018000ff187b82 */ /* 0x000e220000000800 */
[-CC-:B-1----:R-:W-:Y:S02]  /*0d00*/  SHF.R.U64 R14, R10, R12.reuse, R5.reuse ;  /* 0x0000000c0a0e7219 */ /* 0x182fe40000001205 */
[----:B------:R-:W-:-:S05]  /*0d10*/  SHF.R.U32.HI R5, RZ, R12, R5 ;  /* 0x0000000cff057219 */ /* 0x000fca0000011605 */
[----:B------:R-:W1:Y:S01]  /*0d20*/  LDC R15, c[0x0][0x648] ;  /* 0x00019200ff0f7b82 */ /* 0x000e620000000800 */
[-CC-:B--2---:R-:W-:Y:S02]  /*0d30*/  SHF.R.U64 R27, R14, R20.reuse, R5.reuse ;  /* 0x000000140e1b7219 */ /* 0x184fe40000001205 */
[----:B------:R-:W-:-:S05]  /*0d40*/  SHF.R.U32.HI R5, RZ, R20, R5 ;  /* 0x00000014ff057219 */ /* 0x000fca0000011605 */
[----:B------:R-:W2:Y:S01]  /*0d50*/  LDC R21, c[0x0][0x638] ;  /* 0x00018e00ff157b82 */ /* 0x000ea20000000800 */
[-CC-:B---3--:R-:W-:Y:S02]  /*0d60*/  SHF.R.U64 R20, R27, R28.reuse, R5.reuse ;  /* 0x0000001c1b147219 */ /* 0x188fe40000001205 */
[-C--:B------:R-:W-:Y:S02]  /*0d70*/  SHF.L.U32 R3, R3, R28.reuse, RZ ;  /* 0x0000001c03037219 */ /* 0x080fe400000006ff */
[----:B------:R-:W-:Y:S01]  /*0d80*/  SHF.R.U32.HI R5, RZ, R28, R5 ;  /* 0x0000001cff057219 */ /* 0x000fe20000011605 */
[----:B------:R-:W-:Y:S01]  /*0d90*/  IMAD.MOV.U32 R4, RZ, RZ, R20 ;  /* 0x000000ffff047224 */ /* 0x000fe200078e0014 */
[----:B------:R-:W-:Y:S01]  /*0da0*/  LOP3.LUT R12, RZ, R3, RZ, 0x33, !PT ;  /* 0x00000003ff0c7212 */ /* 0x000fe200078e33ff */
[----:B------:R-:W3:Y:S01]  /*0db0*/  LDC R25, c[0x0][0x610] ;  /* 0x00018400ff197b82 */ /* 0x000ee20000000800 */
[----:B------:R-:W-:Y:S05]  /*0dc0*/  @!P0 BRA `(.L_x_10) ;  /* 0x0000000000288947 */ /* 0x000fea0003800000 */
[----:B------:R-:W4:Y:S02]  /*0dd0*/  LDC R3, c[0x0][0x64c] ;  /* 0x00019300ff037b82 */ /* 0x000f240000000800 */
[----:B----4-:R-:W-:-:S05]  /*0de0*/  IADD3 R3, P0, R20, R3, RZ ;  /* 0x0000000314037210 */ /* 0x010fca0007f1e0ff */
        /* <DEDUP_REMOVED lines=8> */
.L_x_10:
[----:B-1----:R-:W-:Y:S01]  /*0e70*/  SHF.R.U64 R4, R4, R15, R5 ;  /* 0x0000000f04047219 */ /* 0x002fe20000001205 */
[----:B0-----:R-:W-:Y:S01]  /*0e80*/  VIADD R5, R24, 0xffffffff ;  /* 0xffffffff18057836 */ /* 0x001fe20000000000 */
[----:B------:R-:W-:Y:S02]  /*0e90*/  SHF.L.U32 R3, R23, R28, RZ ;  /* 0x0000001c17037219 */ /* 0x000fe400000006ff */
[----:B------:R-:W-:Y:S01]  /*0ea0*/  LOP3.LUT R12, R27, R12, RZ, 0xc0, !PT ;  /* 0x0000000c1b0c7212 */ /* 0x000fe200078ec0ff */
[----:B------:R-:W-:Y:S01]  /*0eb0*/  IMAD.MOV R8, RZ, RZ, -R4 ;  /* 0x000000ffff087224 */ /* 0x000fe200078e0a04 */
[----:B------:R-:W-:Y:S02]  /*0ec0*/  SEL R6, R6, R29, !P1 ;  /* 0x0000001d06067207 */ /* 0x000fe40004800000 */
[----:B------:R-:W-:Y:S01]  /*0ed0*/  LOP3.LUT R5, R14, R5, RZ, 0xc0, !PT ;  /* 0x000000050e057212 */ /* 0x000fe200078ec0ff */
[----:B------:R-:W-:Y:S02]  /*0ee0*/  IMAD R9, R3, R4, R12 ;  /* 0x0000000403097224 */ /* 0x000fe400078e020c */
[----:B--2---:R-:W-:-:S02]  /*0ef0*/  IMAD R3, R8, R21, R20 ;  /* 0x0000001508037224 */ /* 0x004fc400078e0214 */
[----:B---3--:R-:W-:Y:S02]  /*0f00*/  IMAD R6, R9, R25, R6 ;  /* 0x0000001909067224 */ /* 0x008fe400078e0206 */
[----:B------:R-:W-:Y:S02]  /*0f10*/  IMAD R103, R3, R24, R5 ;  /* 0x0000001803677224 */ /* 0x000fe400078e0205 */
[----:B------:R-:W-:-:S03]  /*0f20*/  IMAD.MOV.U32 R4, RZ, RZ, 0x1 ;  /* 0x00000001ff047424 */ /* 0x000fc600078e00ff */
[----:B------:R-:W-:Y:S02]  /*0f30*/  SEL R100, R103, R6, !P1 ;  /* 0x0000000667647207 */ /* 0x000fe40004800000 */
[----:B------:R-:W-:Y:S02]  /*0f40*/  PRMT R3, R4, 0x7610, R3 ;  /* 0x0000761004037816 */ /* 0x000fe40000000003 */
[----:B------:R-:W-:-:S07]  /*0f50*/  SEL R103, R6, R103, !P1 ;  /* 0x0000006706677207 */ /* 0x000fce0004800000 */
.L_x_8:
[----:B------:R-:W-:-:S08]  /*0f60*/  NOP ;  /* 0x0000000000007918 */ /* 0x000fd00000000000 */
[----:B------:R-:W0:Y:S02]  /*0f70*/  USETMAXREG.TRY_ALLOC.CTAPOOL UP0, 0xe8 ;  /* 0x000000e8000079c8 */ /* 0x000e240008000600 */
[----:B0-----:R-:W-:-:S13]  /*0f80*/  PLOP3.LUT P0, PT, PT, PT, UP0, 0x80, 0x0 ;  /* 0x000000000000781c */ /* 0x001fda0003f0f008 */
[----:B------:R-:W-:Y:S05]  /*0f90*/  @!P0 BRA `(.L_x_8) ;  /* 0xfffffffc00f08947 */ /* 0x000fea000383ffff */
[----:B------:R-:W-:Y:S01]  /*0fa0*/  ULDC.64 UR4, c[0x0][0x598] ;  /* 0x0001660000047ab9 */ /* 0x000fe20000000a00 */
[----:B------:R-:W-:Y:S01]  /*0fb0*/  ULDC.64 UR38, c[0x0][0x208] ;  /* 0x0000820000267ab9 */ /* 0x000fe20000000a00 */
[----:B------:R-:W-:-:S04]  /*0fc0*/  ISETP.NE.U32.AND P0, PT, RZ, UR4, PT ;  /* 0x00000004ff007c0c */ /* 0x000fc8000bf05070 */
[----:B------:R-:W-:-:S13]  /*0fd0*/  ISETP.NE.AND.EX P0, PT, RZ, UR5, PT, P0 ;  /* 0x00000005ff007c0c */ /* 0x000fda000bf05300 */
[----:B------:R-:W-:Y:S05]  /*0fe0*/  @!P0 BRA `(.L_x_11) ;  /* 0x00000000001c8947 */ /* 0x000fea0003800000 */
[----:B------:R-:W0:Y:S02]  /*0ff0*/  LDC.64 R4, c[0x0][0x598] ;  /* 0x00016600ff047b82 */ /* 0x000e240000000a00 */
[----:B0-----:R-:W2:Y:S02]  /*1000*/  LDG.E.64 R4, desc[UR38][R4.64] ;  /* 0x0000002604047981 */ /* 0x001ea4000c1e1b00 */
[----:B--2---:R-:W-:-:S04]  /*1010*/  ISETP.NE.U32.AND P0, PT, R4, RZ, PT ;  /* 0x000000ff0400720c */ /* 0x004fc80003f05070 */
[----:B------:R-:W-:-:S13]  /*1020*/  ISETP.NE.AND.EX P0, PT, R5, RZ, PT, P0 ;  /* 0x000000ff0500720c */ /* 0x000fda0003f05300 */
[----:B------:R-:W-:Y:S05]  /*1030*/  @!P0 BRA `(.L_x_11) ;  /* 0x0000000000088947 */ /* 0x000fea0003800000 */
[----:B------:R0:W5:Y:S01]  /*1040*/  LD.E R23, desc[UR38][R4.64] ;  /* 0x0000002604177980 */ /* 0x000162000c101900 */
[----:B------:R-:W-:Y:S05]  /*1050*/  BRA `(.L_x_12) ;  /* 0x0000000000247947 */ /* 0x000fea0003800000 */
.L_x_11:
[----:B------:R-:W-:Y:S02]  /*1060*/  ULDC.64 UR4, c[0x0][0x588] ;  /* 0x0001620000047ab9 */ /* 0x000fe40000000a00 */
[----:B------:R-:W-:-:S04]  /*1070*/  ISETP.NE.U32.AND P0, PT, RZ, UR4, PT ;  /* 0x00000004ff007c0c */ /* 0x000fc8000bf05070 */
[----:B------:R-:W-:-:S13]  /*1080*/  ISETP.NE.AND.EX P0, PT, RZ, UR5, PT, P0 ;  /* 0x00000005ff007c0c */ /* 0x000fda000bf05300 */
[----:B------:R-:W-:Y:S05]  /*1090*/  @!P0 BRA `(.L_x_13) ;  /* 0x00000000000c8947 */ /* 0x000fea0003800000 */
[----:B------:R-:W0:Y:S02]  /*10a0*/  LDC.64 R4, c[0x0][0x588] ;  /* 0x00016200ff047b82 */ /* 0x000e240000000a00 */
[----:B0-----:R1:W5:Y:S01]  /*10b0*/  LDG.E R23, desc[UR38][R4.64] ;  /* 0x0000002604177981 */ /* 0x001362000c1e1900 */
[----:B------:R-:W-:Y:S05]  /*10c0*/  BRA `(.L_x_12) ;  /* 0x0000000000087947 */ /* 0x000fea0003800000 */
.L_x_13:
[----:B------:R-:W-:Y:S02]  /*10d0*/  ULDC UR4, c[0x0][0x580] ;  /* 0x0001600000047ab9 */ /* 0x000fe40000000800 */
[----:B------:R-:W-:-:S07]  /*10e0*/  IMAD.U32 R23, RZ, RZ, UR4 ;  /* 0x00000004ff177e24 */ /* 0x000fce000f8e00ff */
.L_x_12:
[----:B------:R-:W-:Y:S02]  /*10f0*/  ULDC.64 UR4, c[0x0][0x5a0] ;  /* 0x0001680000047ab9 */ /* 0x000fe40000000a00 */
[----:B------:R-:W-:-:S04]  /*1100*/  ISETP.NE.U32.AND P0, PT, RZ, UR4, PT ;  /* 0x00000004ff007c0c */ /* 0x000fc8000bf05070 */
[----:B------:R-:W-:-:S13]  /*1110*/  ISETP.NE.AND.EX P0, PT, RZ, UR5, PT, P0 ;  /* 0x00000005ff007c0c */ /* 0x000fda000bf05300 */
[----:B------:R-:W-:Y:S05]  /*1120*/  @!P0 BRA `(.L_x_14) ;  /* 0x00000000001c8947 */ /* 0x000fea0003800000 */
[----:B01----:R-:W0:Y:S02]  /*1130*/  LDC.64 R4, c[0x0][0x5a0] ;  /* 0x00016800ff047b82 */ /* 0x003e240000000a00 */
[----:B0-----:R-:W2:Y:S02]  /*1140*/  LDG.E.64 R4, desc[UR38][R4.64] ;  /* 0x0000002604047981 */ /* 0x001ea4000c1e1b00 */
[----:B--2---:R-:W-:-:S04]  /*1150*/  ISETP.NE.U32.AND P0, PT, R4, RZ, PT ;  /* 0x000000ff0400720c */ /* 0x004fc80003f05070 */
[----:B------:R-:W-:-:S13]  /*1160*/  ISETP.NE.AND.EX P0, PT, R5, RZ, PT, P0 ;  /* 0x000000ff0500720c */ /* 0x000fda0003f05300 */
[----:B------:R-:W-:Y:S05]  /*1170*/  @!P0 BRA `(.L_x_14) ;  /* 0x0000000000088947 */ /* 0x000fea0003800000 */
[----:B------:R0:W5:Y:S01]  /*1180*/  LD.E R90, desc[UR38][R4.64] ;  /* 0x00000026045a7980 */ /* 0x000162000c101900 */
[----:B------:R-:W-:Y:S05]  /*1190*/  BRA `(.L_x_15) ;  /* 0x0000000000247947 */ /* 0x000fea0003800000 */
.L_x_14:
[----:B------:R-:W-:Y:S02]  /*11a0*/  ULDC.64 UR4, c[0x0][0x590] ;  /* 0x0001640000047ab9 */ /* 0x000fe40000000a00 */
[----:B------:R-:W-:-:S04]  /*11b0*/  ISETP.NE.U32.AND P0, PT, RZ, UR4, PT ;  /* 0x00000004ff007c0c */ /* 0x000fc8000bf05070 */
[----:B------:R-:W-:-:S13]  /*11c0*/  ISETP.NE.AND.EX P0, PT, RZ, UR5, PT, P0 ;  /* 0x00000005ff007c0c */ /* 0x000fda000bf05300 */
[----:B------:R-:W-:Y:S05]  /*11d0*/  @!P0 BRA `(.L_x_16) ;  /* 0x00000000000c8947 */ /* 0x000fea0003800000 */
[----:B------:R-:W2:Y:S02]  /*11e0*/  LDC.64 R90, c[0x0][0x590] ;  /* 0x00016400ff5a7b82 */ /* 0x000ea40000000a00 */
[----:B--2---:R2:W5:Y:S01]  /*11f0*/  LDG.E R90, desc[UR38][R90.64] ;  /* 0x000000265a5a7981 */ /* 0x004562000c1e1900 */
[----:B------:R-:W-:Y:S05]  /*1200*/  BRA `(.L_x_15) ;  /* 0x0000000000087947 */ /* 0x000fea0003800000 */
.L_x_16:
[----:B------:R-:W-:Y:S02]  /*1210*/  ULDC UR4, c[0x0][0x584] ;  /* 0x0001610000047ab9 */ /* 0x000fe40000000800 */
[----:B------:R-:W-:-:S07]  /*1220*/  IMAD.U32 R90, RZ, RZ, UR4 ;  /* 0x00000004ff5a7e24 */ /* 0x000fce000f8e00ff */
.L_x_15:
[----:B------:R-:W-:-:S13]  /*1230*/  LOP3.LUT P0, RZ, R3, 0xff, RZ, 0xc0, !PT ;  /* 0x000000ff03ff7812 */ /* 0x000fda000780c0ff */
[----:B------:R-:W-:Y:S05]  /*1240*/  @!P0 EXIT ;  /* 0x000000000000894d */ /* 0x000fea0003800000 */
[----:B------:R-:W3:Y:S01]  /*1250*/  LDC R93, c[0x0][0x658] ;  /* 0x00019600ff5d7b82 */ /* 0x000ee20000000800 */
[----:B------:R-:W-:Y:S01]  /*1260*/  LOP3.LUT R7, R7, 0x1, RZ, 0xc0, !PT ;  /* 0x0000000107077812 */ /* 0x000fe200078ec0ff */
[----:B------:R-:W-:Y:S01]  /*1270*/  ULDC.64 UR6, c[0x0][0x288] ;  /* 0x0000a20000067ab9 */ /* 0x000fe20000000a00 */
[----:B------:R-:W-:Y:S01]  /*1280*/  SHF.R.U32.HI R3, RZ, 0x2, R95 ;  /* 0x00000002ff037819 */ /* 0x000fe2000001165f */
[----:B------:R-:W-:Y:S01]  /*1290*/  UIADD3 UR4, UR7, 0x1f, URZ ;  /* 0x0000001f07047890 */ /* 0x000fe2000fffe03f */
[----:B------:R-:W-:Y:S01]  /*12a0*/  SHF.R.U32.HI R0, RZ, 0x1, R0 ;  /* 0x00000001ff007819 */ /* 0x000fe20000011600 */
[----:B------:R-:W-:Y:S01]  /*12b0*/  IMAD.SHL.U32 R88, R7, 0x40, RZ ;  /* 0x0000004007587824 */ /* 0x000fe200078e00ff */
[----:B------:R-:W-:Y:S01]  /*12c0*/  LOP3.LUT R3, R3, 0x7, RZ, 0xc0, !PT ;  /* 0x0000000703037812 */ /* 0x000fe200078ec0ff */
[----:B------:R-:W4:Y:S01]  /*12d0*/  LDC.64 R8, c[0x0][0x5c8] ;  /* 0x00017200ff087b82 */ /* 0x000f220000000a00 */
[----:B------:R-:W-:Y:S01]  /*12e0*/  USHF.R.S32.HI UR5, URZ, 0x1f, UR4 ;  /* 0x0000001f3f057899 */ /* 0x000fe20008011404 */
[----:B------:R-:W-:Y:S01]  /*12f0*/  LOP3.LUT R0, R0, 0x30, RZ, 0xc0, !PT ;  /* 0x0000003000007812 */ /* 0x000fe200078ec0ff */
[----:B------:R-:W-:Y:S01]  /*1300*/  IMAD.MOV.U32 R6, RZ, RZ, 0x1 ;  /* 0x00000001ff067424 */ /* 0x000fe200078e00ff */
[--C-:B------:R-:W-:Y:S01]  /*1310*/  LOP3.LUT R88, R88, 0x40, R3.reuse, 0xe2, !PT ;  /* 0x0000004058587812 */ /* 0x100fe200078ee203 */
[----:B------:R-:W-:Y:S01]  /*1320*/  ULEA.HI UR5, UR5, UR4, URZ, 0x5 ;  /* 0x0000000405057291 */ /* 0x000fe2000f8f283f */
[-C--:B01----:R-:W-:Y:S01]  /*1330*/  IADD3 R4, RZ, -R0.reuse, -R3 ;  /* 0x80000000ff047210 */ /* 0x083fe20007ffe803 */
[----:B------:R-:W-:Y:S01]  /*1340*/  IMAD.U32 R5, RZ, RZ, UR6 ;  /* 0x00000006ff057e24 */ /* 0x000fe2000f8e00ff */
[----:B------:R-:W0:Y:S01]  /*1350*/  LDC R97, c[0x0][0x600] ;  /* 0x00018000ff617b82 */ /* 0x000e220000000800 */
[----:B------:R-:W-:Y:S01]  /*1360*/  LOP3.LUT R88, R88, R0, RZ, 0xfc, !PT ;  /* 0x0000000058587212 */ /* 0x000fe200078efcff */
[----:B------:R-:W-:Y:S01]  /*1370*/  IMAD.MOV.U32 R0, RZ, RZ, -0x1 ;  /* 0xffffffffff007424 */ /* 0x000fe200078e00ff */
[----:B------:R-:W-:Y:S01]  /*1380*/  USHF.R.S32.HI UR43, URZ, 0x5, UR5 ;  /* 0x000000053f2b7899 */ /* 0x000fe20008011405 */
[----:B------:R-:W-:Y:S01]  /*1390*/  LOP3.LUT R94, R95, 0x3, RZ, 0xc0, !PT ;  /* 0x000000035f5e7812 */ /* 0x000fe200078ec0ff */
[----:B------:R-:W-:Y:S01]  /*13a0*/  IMAD R4, R7, -0x40, R4 ;  /* 0xffffffc007047824 */ /* 0x000fe200078e0204 */
[C---:B------:R-:W-:Y:S01]  /*13b0*/  LOP3.LUT R96, R95.reuse, 0x80, RZ, 0xc0, !PT ;  /* 0x000000805f607812 */ /* 0x040fe200078ec0ff */
[----:B------:R-:W-:Y:S01]  /*13c0*/  UISETP.LT.AND UP0, UPT, UR43, 0x1, UPT ;  /* 0x000000012b00788c */ /* 0x000fe2000bf01270 */
[-C--:B---3--:R-:W-:Y:S01]  /*13d0*/  SHF.L.U32 R0, R0, R93.reuse, RZ ;  /* 0x0000005d00007219 */ /* 0x088fe200000006ff */
[----:B------:R-:W-:Y:S01]  /*13e0*/  ULDC UR4, c[0x0][0x284] ;  /* 0x0000a10000047ab9 */ /* 0x000fe20000000800 */
[----:B------:R-:W-:Y:S01]  /*13f0*/  IMAD R94, R94, -0x2, R5 ;  /* 0xfffffffe5e5e7824 */ /* 0x000fe200078e0205 */
[----:B------:R-:W-:Y:S01]  /*1400*/  USEL UR44, UR43, 0x1, UP0 ;  /* 0x000000012b2c7887 */ /* 0x000fe20008000000 */
[----:B------:R-:W-:Y:S01]  /*1410*/  SHF.L.U32 R93, R6, R93, RZ ;  /* 0x0000005d065d7219 */ /* 0x000fe200000006ff */
[----:B------:R-:W-:Y:S01]  /*1420*/  IMAD.SHL.U32 R95, R95, 0x2, RZ ;  /* 0x000000025f5f7824 */ /* 0x000fe200078e00ff */
[----:B------:R-:W-:Y:S01]  /*1430*/  LOP3.LUT R102, R18, 0x1, RZ, 0xfc, !PT ;  /* 0x0000000112667812 */ /* 0x000fe200078efcff */
[----:B------:R-:W-:Y:S01]  /*1440*/  VIADD R99, R4, UR4 ;  /* 0x0000000404637c36 */ /* 0x000fe20008000000 */
[C---:B----4-:R-:W-:Y:S01]  /*1450*/  SHF.L.U64.HI R92, R8.reuse, 0x3, R9 ;  /* 0x00000003085c7819 */ /* 0x050fe20000010209 */
[----:B--2---:R-:W-:Y:S01]  /*1460*/  IMAD.SHL.U32 R91, R8, 0x8, RZ ;  /* 0x00000008085b7824 */ /* 0x004fe200078e00ff */
[----:B------:R-:W-:Y:S01]  /*1470*/  SHF.R.U32.HI R96, RZ, 0x7, R96 ;  /* 0x00000007ff607819 */ /* 0x000fe20000011660 */
[----:B------:R-:W-:Y:S01]  /*1480*/  IMAD.MOV.U32 R89, RZ, RZ, RZ ;  /* 0x000000ffff597224 */ /* 0x000fe200078e00ff */
[----:B------:R-:W-:Y:S01]  /*1490*/  LOP3.LUT R98, RZ, R0, RZ, 0x33, !PT ;  /* 0x00000000ff627212 */ /* 0x000fe200078e33ff */
[----:B------:R-:W-:Y:S01]  /*14a0*/  UIADD3 UR44, UR43, -UR44, URZ ;  /* 0x8000002c2b2c7290 */ /* 0x000fe2000fffe03f */
[----:B------:R-:W-:Y:S01]  /*14b0*/  UMOV UR40, URZ ;  /* 0x0000003f00287c82 */ /* 0x000fe20008000000 */
[----:B0-----:R-:W-:Y:S01]  /*14c0*/  VIADD R97, R97, 0xffffffff ;  /* 0xffffffff61617836 */ /* 0x001fe20000000000 */
[----:B------:R-:W-:-:S09]  /*14d0*/  UMOV UR41, URZ ;  /* 0x0000003f00297c82 */ /* 0x000fd20008000000 */
.L_x_164:
[----:B0-----:R-:W0:Y:S01]  /*14e0*/  SHFL.IDX PT, R0, R96, RZ, 0x1f ;  /* 0x00001fff60007589 */ /* 0x001e2200000e0000 */
[----:B-1----:R-:W1:Y:S01]  /*14f0*/  S2UR UR7, SR_CgaCtaId ;  /* 0x00000000000779c3 */ /* 0x002e620000008800 */
[----:B------:R-:W-:Y:S01]  /*1500*/  UMOV UR6, 0x400 ;  /* 0x0000040000067882 */ /* 0x000fe20000000000 */
[----:B0-----:R-:W-:Y:S01]  /*1510*/  R2UR UR4, R0 ;  /* 0x00000000000472ca */ /* 0x001fe200000e0000 */
[----:B-1----:R-:W-:-:S12]  /*1520*/  ULEA UR6, UR7, UR6, 0x18 ;  /* 0x0000000607067291 */ /* 0x002fd8000f8ec03f */
[----:B------:R-:W-:-:S04]  /*1530*/  ULEA.HI UR5, UR4, UR4, URZ, 0x1 ;  /* 0x0000000404057291 */ /* 0x000fc8000f8f083f */
[----:B------:R-:W-:-:S04]  /*1540*/  ULOP3.LUT UR5, UR5, 0x7fffe, URZ, 0xc0, !UPT ;  /* 0x0007fffe05057892 */ /* 0x000fc8000f8ec03f */
[----:B------:R-:W-:-:S03]  /*1550*/  UIADD3 UR5, UR4, -UR5, URZ ;  /* 0x8000000504057290 */ /* 0x000fc6000fffe03f */
[----:B------:R-:W-:Y:S01]  /*1560*/  ULDC UR4, c[0x0][0x28c] ;  /* 0x0000a30000047ab9 */ /* 0x000fe20000000800 */
[----:B------:R-:W-:Y:S01]  /*1570*/  ULEA UR5, UR5, UR6, 0xd ;  /* 0x0000000605057291 */ /* 0x000fe2000f8e683f */
[----:B------:R-:W-:-:S03]  /*1580*/  ISETP.LT.AND P0, PT, RZ, UR4, PT ;  /* 0x00000004ff007c0c */ /* 0x000fc6000bf01270 */
[----:B------:R-:W-:-:S04]  /*1590*/  UIADD3 UR5, UR5, 0x180, URZ ;  /* 0x0000018005057890 */ /* 0x000fc8000fffe03f */
[----:B------:R-:W-:-:S04]  /*15a0*/  USHF.R.U32.HI UR5, URZ, 0x4, UR5 ;  /* 0x000000043f057899 */ /* 0x000fc80008011605 */
[----:B------:R-:W-:-:S04]  /*15b0*/  ULOP3.LUT UR5, UR5, 0x3fff, URZ, 0xc0, !UPT ;  /* 0x00003fff05057892 */ /* 0x000fc8000f8ec03f */
[----:B------:R-:W-:Y:S01]  /*15c0*/  ULOP3.LUT UR45, UR5, 0x10000, URZ, 0xfc, !UPT ;  /* 0x00010000052d7892 */ /* 0x000fe2000f8efc3f */
[----:B--234-:R-:W-:Y:S11]  /*15d0*/  @P0 BRA `(.L_x_17) ;  /* 0x0000000000400947 */ /* 0x01cff60003800000 */
[----:B------:R-:W-:Y:S01]  /*15e0*/  MOV R0, 0x0 ;  /* 0x0000000000007802 */ /* 0x000fe20000000f00 */
[----:B------:R-:W-:Y:S01]  /*15f0*/  ULDC.64 UR4, c[0x4][0x68] ;  /* 0x01001a0000047ab9 */ /* 0x000fe20000000a00 */
[----:B------:R-:W-:Y:S01]  /*1600*/  ULDC.64 UR6, c[0x4][0x8] ;  /* 0x0100020000067ab9 */ /* 0x000fe20000000a00 */
[----:B------:R-:W-:Y:S01]  /*1610*/  IMAD.U32 R4, RZ, RZ, UR4 ;  /* 0x00000004ff047e24 */ /* 0x000fe2000f8e00ff */
[----:B------:R0:W1:Y:S01]  /*1620*/  LDC.64 R14, c[0x4][R0] ;  /* 0x01000000000e7b82 */ /* 0x0000620000000a00 */
[----:B------:R-:W-:Y:S01]  /*1630*/  IMAD.U32 R5, RZ, RZ, UR5 ;  /* 0x00000005ff057e24 */ /* 0x000fe2000f8e00ff */
[----:B------:R-:W-:Y:S01]  /*1640*/  ULDC.64 UR4, c[0x4][0x70] ;  /* 0x01001c0000047ab9 */ /* 0x000fe20000000a00 */
[----:B------:R-:W-:Y:S02]  /*1650*/  IMAD.U32 R10, RZ, RZ, UR6 ;  /* 0x00000006ff0a7e24 */ /* 0x000fe4000f8e00ff */
[----:B------:R-:W-:Y:S02]  /*1660*/  IMAD.U32 R6, RZ, RZ, UR4 ;  /* 0x00000004ff067e24 */ /* 0x000fe4000f8e00ff */
[----:B------:R-:W-:-:S02]  /*1670*/  IMAD.U32 R7, RZ, RZ, UR5 ;  /* 0x00000005ff077e24 */ /* 0x000fc4000f8e00ff */
[----:B------:R-:W-:Y:S02]  /*1680*/  IMAD.U32 R11, RZ, RZ, UR7 ;  /* 0x00000007ff0b7e24 */ /* 0x000fe4000f8e00ff */
[----:B------:R-:W-:Y:S02]  /*1690*/  IMAD.MOV.U32 R8, RZ, RZ, 0x1e1 ;  /* 0x000001e1ff087424 */ /* 0x000fe400078e00ff */
[----:B------:R-:W-:Y:S02]  /*16a0*/  IMAD.MOV.U32 R12, RZ, RZ, 0x1 ;  /* 0x00000001ff0c7424 */ /* 0x000fe400078e00ff */
[----:B0-----:R-:W-:-:S07]  /*16b0*/  IMAD.MOV.U32 R13, RZ, RZ, RZ ;  /* 0x000000ffff0d7224 */ /* 0x001fce00078e00ff */
[----:B------:R-:W-:-:S07]  /*16c0*/  LEPC R20, `(.L_x_17) ;  /* 0x000000001014794e */ /* 0x000fce0000000000 */
[----:B-1---5:R-:W-:Y:S05]  /*16d0*/  CALL.ABS.NOINC R14 ;  /* 0x000000000e007343 */ /* 0x022fea0003c00000 */
.L_x_17:
[----:B------:R-:W-:-:S13]  /*16e0*/  ISETP.NE.AND P0, PT, R102, 0x3, PT ;  /* 0x000000036600780c */ /* 0x000fda0003f05270 */
[----:B------:R-:W-:Y:S05]  /*16f0*/  @!P0 BRA `(.L_x_18) ;  /* 0x0000000000048947 */ /* 0x000fea0003800000 */
[----:B------:R-:W-:Y:S01]  /*1700*/  BPT.TRAP 0x1 ;  /* 0x000000040000795c */ /* 0x000fe20000300000 */
.L_x_18:
[----:B------:R-:W0:Y:S01]  /*1710*/  S2UR UR5, SR_CgaCtaId ;  /* 0x00000000000579c3 */ /* 0x000e220000008800 */
[----:B------:R-:W-:Y:S01]  /*1720*/  UMOV UR4, 0x400 ;  /* 0x0000040000047882 */ /* 0x000fe20000000000 */
[----:B------:R-:W-:Y:S02]  /*1730*/  IMAD.U32 R0, RZ, RZ, UR40 ;  /* 0x00000028ff007e24 */ /* 0x000fe4000f8e00ff */
[----:B------:R-:W-:-:S03]  /*1740*/  IMAD.U32 R3, RZ, RZ, UR41 ;  /* 0x00000029ff037e24 */ /* 0x000fc6000f8e00ff */
[----:B------:R-:W-:Y:S01]  /*1750*/  SHF.L.U32 R0, R0, 0x1f, RZ ;  /* 0x0000001f00007819 */ /* 0x000fe200000006ff */
[----:B0-----:R-:W-:-:S06]  /*1760*/  ULEA UR4, UR5, UR4, 0x18 ;  /* 0x0000000405047291 */ /* 0x001fcc000f8ec03f */
[----:B------:R-:W-:-:S04]  /*1770*/  IMAD.U32 R6, RZ, RZ, UR4 ;  /* 0x00000004ff067e24 */ /* 0x000fc8000f8e00ff */
[----:B------:R-:W-:-:S04]  /*1780*/  IMAD R3, R3, 0x8, R6 ;  /* 0x0000000803037824 */ /* 0x000fc800078e0206 */
[----:B------:R0:W1:Y:S01]  /*1790*/  SYNCS.PHASECHK.TRANS64.TRYWAIT P1, [R3+URZ], R0 ;  /* 0x00000000030075a7 */ /* 0x000062000802017f */
[----:B------:R-:W-:Y:S05]  /*17a0*/  @!P0 BRA `(.L_x_19) ;  /* 0x0000000000048947 */ /* 0x000fea0003800000 */
[----:B------:R-:W-:Y:S01]  /*17b0*/  BPT.TRAP 0x1 ;  /* 0x000000040000795c */ /* 0x000fe20000300000 */
.L_x_19:
[----:B------:R-:W-:-:S05]  /*17c0*/  IMAD.U32 R4, RZ, RZ, UR44 ;  /* 0x0000002cff047e24 */ /* 0x000fca000f8e00ff */
[----:B------:R-:W-:Y:S01]  /*17d0*/  ISETP.GE.AND P2, PT, R4, 0x1, PT ;  /* 0x000000010400780c */ /* 0x000fe20003f46270 */
[----:B-1----:R-:W-:-:S12]  /*17e0*/  @P1 BRA `(.L_x_20) ;  /* 0x0000000000081947 */ /* 0x002fd80003800000 */
[----:B------:R-:W1:Y:S02]  /*17f0*/  SYNCS.PHASECHK.TRANS64.TRYWAIT P1, [R3+URZ], R0 ;  /* 0x00000000030075a7 */ /* 0x000e64000802017f */
[----:B-1----:R-:W-:Y:S05]  /*1800*/  @!P1 BRA `(.L_x_21) ;  /* 0x0000005800f49947 */ /* 0x002fea0003800000 */
.L_x_20:
[----:B------:R-:W-:Y:S05]  /*1810*/  WARPSYNC.ALL ;  /* 0x0000000000007948 */ /* 0x000fea0003800000 */
[----:B------:R-:W-:Y:S01]  /*1820*/  R2UR UR4, R6 ;  /* 0x00000000060472ca */ /* 0x000fe200000e0000 */
[----:B------:R-:W-:Y:S01]  /*1830*/  ULEA UR5, UR41, UR45, 0xa ;  /* 0x0000002d29057291 */ /* 0x000fe2000f8e503f */
[----:B------:R-:W-:Y:S01]  /*1840*/  WARPGROUP.ARRIVE ;  /* 0x00000000000079c5 */ /* 0x000fe20000000000 */
[----:B------:R-:W-:Y:S01]  /*1850*/  UMOV UR9, 0x40000040 ;  /* 0x4000004000097882 */ /* 0x000fe20000000000 */
[----:B------:R-:W-:-:S04]  /*1860*/  UMOV UR11, 0x40000040 ;  /* 0x40000040000b7882 */ /* 0x000fc80000000000 */
[----:B------:R-:W-:-:S05]  /*1870*/  UMOV UR8, UR5 ;  /* 0x0000000500087c82 */ /* 0x000fca0008000000 */
[----:B------:R-:W-:-:S04]  /*1880*/  UIADD3 UR4, UR4, 0x1c180, URZ ;  /* 0x0001c18004047890 */ /* 0x000fc8000fffe03f */
[----:B------:R-:W-:-:S04]  /*1890*/  USHF.R.U32.HI UR4, URZ, 0x4, UR4 ;  /* 0x000000043f047899 */ /* 0x000fc80008011604 */
[----:B------:R-:W-:-:S04]  /*18a0*/  ULOP3.LUT UR4, UR4, 0x3fff, URZ, 0xc0, !UPT ;  /* 0x00003fff04047892 */ /* 0x000fc8000f8ec03f */
[----:B------:R-:W-:-:S04]  /*18b0*/  ULOP3.LUT UR4, UR4, 0x10000, URZ, 0xfc, !UPT ;  /* 0x0001000004047892 */ /* 0x000fc8000f8efc3f */
[----:B------:R-:W-:-:S07]  /*18c0*/  ULEA UR6, UR41, UR4, 0xa ;  /* 0x0000000429067291 */ /* 0x000fce000f8e503f */
[----:B------:R-:W-:Y:S02]  /*18d0*/  UMOV UR10, UR6 ;  /* 0x00000006000a7c82 */ /* 0x000fe40008000000 */
[----:B------:R-:W-:Y:S01]  /*18e0*/  HGMMA.64x128x8.F32.TF32 R24, gdesc[UR8], RZ, !UPT, gsb0 ;  /* 0x05e00000081879f0 */ /* 0x000fe2000c0028ff */
[----:B------:R-:W-:Y:S02]  /*18f0*/  UIADD3 UR8, UR5, 0x2, URZ ;  /* 0x0000000205087890 */ /* 0x000fe4000fffe03f */
[----:B------:R-:W-:Y:S01]  /*1900*/  UIADD3 UR10, UR6, 0x2, URZ ;  /* 0x00000002060a7890 */ /* 0x000fe2000fffe03f */
[----:B------:R-:W-:Y:S01]  /*1910*/  UMOV UR9, 0x40000040 ;  /* 0x4000004000097882 */ /* 0x000fe20000000000 */
[----:B------:R-:W-:Y:S01]  /*1920*/  UMOV UR11, 0x40000040 ;  /* 0x40000040000b7882 */ /* 0x000fe20000000000 */
[----:B------:R-:W-:Y:S02]  /*1930*/  WARPGROUP.DEPBAR.LE gsb0, 0x0 ;  /* 0x00008000000079c5 */ /* 0x000fe40000010000 */
[----:B------:R-:W-:-:S06]  /*1940*/  WARPGROUP.ARRIVE ;  /* 0x00000000000079c5 */ /* 0x000fcc0000000000 */
[----:B------:R-:W-:Y:S01]  /*1950*/  HGMMA.64x128x8.F32.TF32 R24, gdesc[UR8], R24, gsb0 ;  /* 0x05e00000081879f0 */ /* 0x000fe20008002818 */
        /* <DEDUP_REMOVED lines=13> */
[----:B------:R-:W-:Y:S03]  /*1a30*/  HGMMA.64x128x8.F32.TF32 R24, gdesc[UR8], R24, gsb0 ;  /* 0x05e00000081879f0 */ /* 0x000fe60008002818 */
[----:B------:R-:W-:Y:S02]  /*1a40*/  WARPGROUP.DEPBAR.LE gsb0, 0x0 ;  /* 0x00008000000079c5 */ /* 0x000fe40000010000 */
[----:B------:R-:W-:Y:S05]  /*1a50*/  @!P2 BRA `(.L_x_22) ;  /* 0x000000040028a947 */ /* 0x000fea0003800000 */
[----:B------:R-:W-:Y:S01]  /*1a60*/  UIADD3 UR5, UR41, 0x1, URZ ;  /* 0x0000000129057890 */ /* 0x000fe2000fffe03f */
[----:B01----:R-:W-:Y:S02]  /*1a70*/  IMAD.U32 R0, RZ, RZ, UR44 ;  /* 0x0000002cff007e24 */ /* 0x003fe4000f8e00ff */
[----:B------:R-:W-:Y:S01]  /*1a80*/  IMAD.U32 R3, RZ, RZ, UR41 ;  /* 0x00000029ff037e24 */ /* 0x000fe2000f8e00ff */
[----:B------:R-:W-:-:S04]  /*1a90*/  UISETP.NE.AND UP0, UPT, UR5, 0x7, UPT ;  /* 0x000000070500788c */ /* 0x000fc8000bf05270 */
[----:B------:R-:W-:Y:S02]  /*1aa0*/  USEL UR6, URZ, 0x1, UP0 ;  /* 0x000000013f067887 */ /* 0x000fe40008000000 */
[----:B------:R-:W-:Y:S02]  /*1ab0*/  USEL UR5, UR5, URZ, UP0 ;  /* 0x0000003f05057287 */ /* 0x000fe40008000000 */
[----:B------:R-:W-:-:S06]  /*1ac0*/  ULOP3.LUT UR6, UR40, UR6, URZ, 0x3c, !UPT ;  /* 0x0000000628067292 */ /* 0x000fcc000f8e3c3f */
[----:B------:R-:W-:-:S07]  /*1ad0*/  IMAD.U32 R7, RZ, RZ, UR6 ;  /* 0x00000006ff077e24 */ /* 0x000fce000f8e00ff */
.L_x_29:
[----:B------:R-:W-:Y:S05]  /*1ae0*/  @!P0 BRA `(.L_x_23) ;  /* 0x0000000000048947 */ /* 0x000fea0003800000 */
[----:B------:R-:W-:Y:S01]  /*1af0*/  BPT.TRAP 0x1 ;  /* 0x000000040000795c */ /* 0x000fe20000300000 */
.L_x_23:
[----:B------:R-:W0:Y:S01]  /*1b00*/  S2UR UR7, SR_CgaCtaId ;  /* 0x00000000000779c3 */ /* 0x000e220000008800 */
[----:B------:R-:W-:Y:S01]  /*1b10*/  UMOV UR6, 0x400 ;  /* 0x0000040000067882 */ /* 0x000fe20000000000 */
[----:B------:R-:W-:Y:S01]  /*1b20*/  IMAD.U32 R5, RZ, RZ, UR5 ;  /* 0x00000005ff057e24 */ /* 0x000fe2000f8e00ff */
[----:B------:R-:W-:Y:S01]  /*1b30*/  SHF.L.U32 R4, R7, 0x1f, RZ ;  /* 0x0000001f07047819 */ /* 0x000fe200000006ff */
[----:B0-----:R-:W-:-:S06]  /*1b40*/  ULEA UR6, UR7, UR6, 0x18 ;  /* 0x0000000607067291 */ /* 0x001fcc000f8ec03f */
[----:B------:R-:W-:-:S04]  /*1b50*/  IMAD.U32 R6, RZ, RZ, UR6 ;  /* 0x00000006ff067e24 */ /* 0x000fc8000f8e00ff */
[----:B------:R-:W-:-:S04]  /*1b60*/  IMAD R5, R5, 0x8, R6 ;  /* 0x0000000805057824 */ /* 0x000fc800078e0206 */
[----:B------:R0:W1:Y:S01]  /*1b70*/  SYNCS.PHASECHK.TRANS64.TRYWAIT P1, [R5+URZ], R4 ;  /* 0x00000004050075a7 */ /* 0x000062000802017f */
[----:B------:R-:W-:Y:S05]  /*1b80*/  @!P0 BRA `(.L_x_24) ;  /* 0x0000000000048947 */ /* 0x000fea0003800000 */
[----:B------:R-:W-:Y:S01]  /*1b90*/  BPT.TRAP 0x1 ;  /* 0x000000040000795c */ /* 0x000fe20000300000 */
.L_x_24:
[----:B-1----:R-:W-:Y:S05]  /*1ba0*/  @P1 BRA `(.L_x_25) ;  /* 0x0000000000081947 */ /* 0x002fea0003800000 */
[----:B------:R-:W1:Y:S02]  /*1bb0*/  SYNCS.PHASECHK.TRANS64.TRYWAIT P1, [R5+URZ], R4 ;  /* 0x00000004050075a7 */ /* 0x000e64000802017f */
[----:B-1----:R-:W-:Y:S05]  /*1bc0*/  @!P1 BRA `(.L_x_26) ;  /* 0x0000005800189947 */ /* 0x002fea0003800000 */
.L_x_25:
[----:B------:R-:W-:Y:S01]  /*1bd0*/  ULEA UR6, UR5, UR45, 0xa ;  /* 0x0000002d05067291 */ /* 0x000fe2000f8e503f */
[----:B------:R-:W-:Y:S01]  /*1be0*/  WARPGROUP.ARRIVE ;  /* 0x00000000000079c5 */ /* 0x000fe20000000000 */
[----:B------:R-:W-:Y:S01]  /*1bf0*/  ULEA UR7, UR5, UR4, 0xa ;  /* 0x0000000405077291 */ /* 0x000fe2000f8e503f */
[----:B------:R-:W-:Y:S01]  /*1c00*/  UMOV UR9, 0x40000040 ;  /* 0x4000004000097882 */ /* 0x000fe20000000000 */
[----:B------:R-:W-:-:S03]  /*1c10*/  UMOV UR11, 0x40000040 ;  /* 0x40000040000b7882 */ /* 0x000fc60000000000 */
[----:B------:R-:W-:Y:S02]  /*1c20*/  UMOV UR8, UR6 ;  /* 0x0000000600087c82 */ /* 0x000fe40008000000 */
[----:B------:R-:W-:Y:S02]  /*1c30*/  UMOV UR10, UR7 ;  /* 0x00000007000a7c82 */ /* 0x000fe40008000000 */
[----:B------:R-:W-:Y:S01]  /*1c40*/  HGMMA.64x128x8.F32.TF32 R24, gdesc[UR8], R24, gsb0 ;  /* 0x05e00000081879f0 */ /* 0x000fe20008002818 */
[----:B------:R-:W-:Y:S02]  /*1c50*/  UIADD3 UR8, UR6, 0x2, URZ ;  /* 0x0000000206087890 */ /* 0x000fe4000fffe03f */
[----:B------:R-:W-:Y:S01]  /*1c60*/  UIADD3 UR10, UR7, 0x2, URZ ;  /* 0x00000002070a7890 */ /* 0x000fe2000fffe03f */
[----:B------:R-:W-:Y:S01]  /*1c70*/  UMOV UR9, 0x40000040 ;  /* 0x4000004000097882 */ /* 0x000fe20000000000 */
[----:B------:R-:W-:Y:S01]  /*1c80*/  UMOV UR11, 0x40000040 ;  /* 0x40000040000b7882 */ /* 0x000fe20000000000 */
[----:B------:R-:W-:-:S02]  /*1c90*/  WARPGROUP.DEPBAR.LE gsb0, 0x0 ;  /* 0x00008000000079c5 */ /* 0x000fc40000010000 */
        /* <DEDUP_REMOVED lines=18> */
[----:B------:R-:W-:Y:S01]  /*1dc0*/  BPT.TRAP 0x1 ;  /* 0x000000040000795c */ /* 0x000fe20000300000 */
.L_x_27:
[----:B------:R-:W-:-:S13]  /*1dd0*/  ISETP.NE.AND P1, PT, R22, RZ, PT ;  /* 0x000000ff1600720c */ /* 0x000fda0003f25270 */
[----:B01----:R-:W-:-:S04]  /*1de0*/  @P1 IMAD R4, R3, 0x8, R6 ;  /* 0x0000000803041824 */ /* 0x003fc800078e0206 */
[----:B------:R-:W-:-:S05]  /*1df0*/  @P1 VIADD R4, R4, 0x38 ;  /* 0x0000003804041836 */ /* 0x000fca0000000000 */
[----:B------:R-:W-:-:S04]  /*1e00*/  @P1 PRMT R4, R19, 0x654, R4 ;  /* 0x0000065413041816 */ /* 0x000fc80000000004 */
[----:B------:R0:W-:Y:S01]  /*1e10*/  @P1 SYNCS.ARRIVE.TRANS64.RED.A1T0 RZ, [R4+URZ], RZ ;  /* 0x000000ff04ff19a7 */ /* 0x0001e2000810043f */
[----:B------:R-:W-:-:S13]  /*1e20*/  ISETP.GT.U32.AND P1, PT, R18, 0x1, PT ;  /* 0x000000011200780c */ /* 0x000fda0003f24070 */
[----:B0-----:R-:W-:Y:S05]  /*1e30*/  @P1 BRA `(.L_x_28) ;  /* 0x0000000000041947 */ /* 0x001fea0003800000 */
[----:B------:R-:W-:Y:S01]  /*1e40*/  BPT.TRAP 0x1 ;  /* 0x000000040000795c */ /* 0x000fe20000300000 */
.L_x_28:
[----:B------:R-:W-:Y:S01]  /*1e50*/  UIADD3 UR5, UR5, 0x1, URZ ;  /* 0x0000000105057890 */ /* 0x000fe2000fffe03f */
[C---:B------:R-:W-:Y:S01]  /*1e60*/  ISETP.GT.AND P2, PT, R0.reuse, 0x1, PT ;  /* 0x000000010000780c */ /* 0x040fe20003f44270 */
[----:B------:R-:W-:Y:S02]  /*1e70*/  VIADD R3, R3, 0x1 ;  /* 0x0000000103037836 */ /* 0x000fe40000000000 */
[----:B------:R-:W-:Y:S01]  /*1e80*/  UISETP.NE.AND UP0, UPT, UR5, 0x7, UPT ;  /* 0x000000070500788c */ /* 0x000fe2000bf05270 */
[----:B------:R-:W-:Y:S02]  /*1e90*/  VIADD R0, R0, 0xffffffff ;  /* 0xffffffff00007836 */ /* 0x000fe40000000000 */
[C---:B------:R-:W-:Y:S01]  /*1ea0*/  ISETP.NE.AND P1, PT, R3.reuse, 0x7, PT ;  /* 0x000000070300780c */ /* 0x040fe20003f25270 */
[----:B------:R-:W-:Y:S02]  /*1eb0*/  USEL UR6, URZ, 0x1, UP0 ;  /* 0x000000013f067887 */ /* 0x000fe40008000000 */
[----:B------:R-:W-:Y:S01]  /*1ec0*/  USEL UR5, UR5, URZ, UP0 ;  /* 0x0000003f05057287 */ /* 0x000fe20008000000 */
[----:B------:R-:W-:-:S03]  /*1ed0*/  SEL R3, R3, RZ, P1 ;  /* 0x000000ff03037207 */ /* 0x000fc60000800000 */
[----:B------:R-:W-:Y:S01]  /*1ee0*/  LOP3.LUT R7, R7, UR6, RZ, 0x3c, !PT ;  /* 0x0000000607077c12 */ /* 0x000fe2000f8e3cff */
[----:B------:R-:W-:Y:S07]  /*1ef0*/  @P2 BRA `(.L_x_29) ;  /* 0xfffffff800f82947 */ /* 0x000fee000383ffff */
.L_x_22:
[----:B01----:R-:W0:Y:S02]  /*1f00*/  LDC R0, c[0x0][0x28c] ;  /* 0x0000a300ff007b82 */ /* 0x003e240000000800 */
[----:B0-----:R-:W-:-:S13]  /*1f10*/  ISETP.GE.AND P1, PT, R0, 0x1, PT ;  /* 0x000000010000780c */ /* 0x001fda0003f26270 */
[----:B------:R-:W-:Y:S05]  /*1f20*/  @!P1 BRA `(.L_x_30) ;  /* 0x0000000000509947 */ /* 0x000fea0003800000 */
[----:B------:R-:W-:Y:S05]  /*1f30*/  @!P0 BRA `(.L_x_31) ;  /* 0x0000000000048947 */ /* 0x000fea0003800000 */
[----:B------:R-:W-:Y:S01]  /*1f40*/  BPT.TRAP 0x1 ;  /* 0x000000040000795c */ /* 0x000fe20000300000 */
.L_x_31:
[----:B------:R-:W-:Y:S01]  /*1f50*/  ISETP.NE.AND P0, PT, R22, RZ, PT ;  /* 0x000000ff1600720c */ /* 0x000fe20003f05270 */
[----:B------:R-:W-:Y:S01]  /*1f60*/  BSSY B0, `(.L_x_32) ;  /* 0x000000e000007945 */ /* 0x000fe20003800000 */
[----:B------:R-:W-:-:S11]  /*1f70*/  ISETP.GT.U32.AND P1, PT, R18, 0x1, PT ;  /* 0x000000011200780c */ /* 0x000fd60003f24070 */
[----:B------:R-:W-:Y:S05]  /*1f80*/  @!P0 BRA `(.L_x_33) ;  /* 0x00000000002c8947 */ /* 0x000fea0003800000 */
[----:B------:R-:W-:-:S04]  /*1f90*/  UIADD3 UR6, UR44, UR41, URZ ;  /* 0x000000292c067290 */ /* 0x000fc8000fffe03f */
[----:B------:R-:W-:-:S04]  /*1fa0*/  UIMAD.WIDE.U32 UR4, UR6, 0x24924925, URZ ;  /* 0x24924925060478a5 */ /* 0x000fc8000f8e003f */
[----:B------:R-:W-:-:S04]  /*1fb0*/  UIADD3 UR4, UR6, -UR5, URZ ;  /* 0x8000000506047290 */ /* 0x000fc8000fffe03f */
[----:B------:R-:W-:-:S04]  /*1fc0*/  ULEA.HI UR4, UR4, UR5, URZ, 0x1f ;  /* 0x0000000504047291 */ /* 0x000fc8000f8ff83f */
[----:B------:R-:W-:-:S04]  /*1fd0*/  USHF.R.U32.HI UR4, URZ, 0x2, UR4 ;  /* 0x000000023f047899 */ /* 0x000fc80008011604 */
[----:B------:R-:W-:-:S06]  /*1fe0*/  UIMAD UR4, UR4, -0x7, UR6 ;  /* 0xfffffff9040478a4 */ /* 0x000fcc000f8e0206 */
[----:B------:R-:W-:-:S04]  /*1ff0*/  IMAD.U32 R3, RZ, RZ, UR4 ;  /* 0x00000004ff037e24 */ /* 0x000fc8000f8e00ff */
[----:B------:R-:W-:-:S04]  /*2000*/  IMAD R0, R3, 0x8, R6 ;  /* 0x0000000803007824 */ /* 0x000fc800078e0206 */
[----:B------:R-:W-:-:S05]  /*2010*/  VIADD R0, R0, 0x38 ;  /* 0x0000003800007836 */ /* 0x000fca0000000000 */
[----:B------:R-:W-:-:S04]  /*2020*/  PRMT R0, R19, 0x654, R0 ;  /* 0x0000065413007816 */ /* 0x000fc80000000000 */
[----:B------:R0:W-:Y:S03]  /*2030*/  SYNCS.ARRIVE.TRANS64.RED.A1T0 RZ, [R0+URZ], RZ ;  /* 0x000000ff00ff79a7 */ /* 0x0001e6000810043f */
.L_x_33:
[----:B------:R-:W-:Y:S05]  /*2040*/  BSYNC B0 ;  /* 0x0000000000007941 */ /* 0x000fea0003800000 */
.L_x_32:
[----:B------:R-:W-:Y:S05]  /*2050*/  @P1 BRA `(.L_x_30) ;  /* 0x0000000000041947 */ /* 0x000fea0003800000 */
[----:B------:R-:W-:Y:S01]  /*2060*/  BPT.TRAP 0x1 ;  /* 0x000000040000795c */ /* 0x000fe20000300000 */
.L_x_30:
[----:B------:R-:W-:Y:S01]  /*2070*/  UISETP.GE.U32.AND UP1, UPT, UR43, 0x7, UPT ;  /* 0x000000072b00788c */ /* 0x000fe2000bf26070 */
[----:B------:R-:W-:Y:S01]  /*2080*/  IMAD.SHL.U32 R100, R100, 0x80, RZ ;  /* 0x0000008064647824 */ /* 0x000fe200078e00ff */
[----:B------:R-:W-:Y:S01]  /*2090*/  UIADD3 UR41, UR43, UR41, URZ ;  /* 0x000000292b297290 */ /* 0x000fe2000fffe03f */
[----:B------:R-:W-:Y:S01]  /*20a0*/  SHF.R.S32.HI R11, RZ, 0x1f, R101 ;  /* 0x0000001fff0b7819 */ /* 0x000fe20000011465 */
[----:B------:R-:W-:Y:S01]  /*20b0*/  ULDC UR10, c[0x0][0x288] ;  /* 0x0000a200000a7ab9 */ /* 0x000fe20000000800 */
[----:B------:R-:W-:Y:S01]  /*20c0*/  IMAD.SHL.U32 R6, R103, 0x80, RZ ;  /* 0x0000008067067824 */ /* 0x000fe200078e00ff */
[C---:B------:R-:W-:Y:S01]  /*20d0*/  LOP3.LUT R8, R100.reuse, 0x6, R95, 0xf8, !PT ;  /* 0x0000000664087812 */ /* 0x040fe200078ef85f */
[----:B------:R-:W-:Y:S01]  /*20e0*/  UISETP.GT.U32.AND UP0, UPT, UR41, 0x6, UPT ;  /* 0x000000062900788c */ /* 0x000fe2000bf04070 */
[----:B------:R-:W-:Y:S01]  /*20f0*/  ISETP.GE.AND P0, PT, R100, UR10, PT ;  /* 0x0000000a64007c0c */ /* 0x000fe2000bf06270 */
[----:B------:R-:W-:Y:S01]  /*2100*/  ULDC.64 UR6, c[0x0][0x5d0] ;  /* 0x0001740000067ab9 */ /* 0x000fe20000000a00 */
[----:B------:R-:W-:Y:S01]  /*2110*/  ULDC UR11, c[0x0][0x284] ;  /* 0x0000a100000b7ab9 */ /* 0x000fe20000000800 */
[----:B------:R-:W-:Y:S01]  /*2120*/  @UP1 UIMAD.WIDE.U32 UR4, UR41, 0x24924925, URZ ;  /* 0x24924925290418a5 */ /* 0x000fe2000f8e003f */
[----:B------:R-:W-:Y:S01]  /*2130*/  SHF.R.S32.HI R9, RZ, 0x1f, R8 ;  /* 0x0000001fff097819 */ /* 0x000fe20000011408 */
[----:B0-----:R-:W-:Y:S01]  /*2140*/  IMAD R0, R11, UR6, RZ ;  /* 0x000000060b007c24 */ /* 0x001fe2000f8e02ff */
[----:B------:R-:W-:Y:S01]  /*2150*/  UISETP.LT.U32.AND UP0, UPT, UR43, 0x7, UP0 ;  /* 0x000000072b00788c */ /* 0x000fe20008701070 */
[----:B------:R-:W-:Y:S01]  /*2160*/  ISETP.GE.OR P0, PT, R6, UR11, P0 ;  /* 0x0000000b06007c0c */ /* 0x000fe20008706670 */
[----:B------:R-:W-:Y:S01]  /*2170*/  @UP1 UIADD3 UR4, UR41, -UR5, URZ ;  /* 0x8000000529041290 */ /* 0x000fe2000fffe03f */
[C---:B------:R-:W-:Y:S01]  /*2180*/  IMAD R3, R101.reuse, UR7, R0 ;  /* 0x0000000765037c24 */ /* 0x040fe2000f8e0200 */
[----:B------:R-:W-:Y:S01]  /*2190*/  ULDC.64 UR8, c[0x0][0x5c8] ;  /* 0x0001720000087ab9 */ /* 0x000fe20000000a00 */
[----:B------:R-:W-:Y:S01]  /*21a0*/  IMAD.WIDE.U32 R4, R101, UR6, R8 ;  /* 0x0000000665047c25 */ /* 0x000fe2000f8e0008 */
[----:B------:R-:W-:-:S02]  /*21b0*/  USEL UR6, URZ, 0x1, !UP0 ;  /* 0x000000013f067887 */ /* 0x000fc4000c000000 */
[----:B------:R-:W-:Y:S01]  /*21c0*/  @UP1 ULEA.HI UR4, UR4, UR5, URZ, 0x1f ;  /* 0x0000000504041291 */ /* 0x000fe2000f8ff83f */
[----:B------:R-:W-:Y:S01]  /*21d0*/  IMAD.WIDE R104, R103, 0x80, R88 ;  /* 0x0000008067687825 */ /* 0x000fe200078e0258 */
[----:B------:R-:W-:Y:S02]  /*21e0*/  ULOP3.LUT UR40, UR40, UR6, URZ, 0x3c, !UPT ;  /* 0x0000000628287292 */ /* 0x000fe4000f8e3c3f */
[----:B------:R-:W-:Y:S01]  /*21f0*/  @UP1 USHF.R.U32.HI UR4, URZ, 0x2, UR4 ;  /* 0x000000023f041899 */ /* 0x000fe20008011604 */
[----:B------:R-:W-:Y:S02]  /*2200*/  IMAD.IADD R5, R5, 0x1, R3 ;  /* 0x0000000105057824 */ /* 0x000fe400078e0203 */
[----:B------:R-:W-:Y:S01]  /*2210*/  IMAD R3, R105, UR8, RZ ;  /* 0x0000000869037c24 */ /* 0x000fe2000f8e02ff */
[----:B------:R-:W-:Y:S01]  /*2220*/  @UP1 ULOP3.LUT UR40, UR40, 0x1, UR4, 0x78, !UPT ;  /* 0x0000000128281892 */ /* 0x000fe2000f8e7804 */
[----:B------:R-:W-:-:S04]  /*2230*/  IMAD.WIDE.U32 R106, R104, UR8, R4 ;  /* 0x00000008686a7c25 */ /* 0x000fc8000f8e0004 */
[----:B------:R-:W-:Y:S02]  /*2240*/  IMAD R7, R104, UR9, R3 ;  /* 0x0000000968077c24 */ /* 0x000fe4000f8e0203 */
[----:B------:R-:W-:Y:S01]  /*2250*/  IMAD.MOV.U32 R0, RZ, RZ, -0x1 ;  /* 0xffffffffff007424 */ /* 0x000fe200078e00ff */
[----:B------:R-:W-:Y:S06]  /*2260*/  @P0 BRA `(.L_x_34) ;  /* 0x0000003400040947 */ /* 0x000fec0003800000 */
[----:B-----5:R-:W-:Y:S01]  /*2270*/  FSETP.NEU.AND P0, PT, R90, RZ, PT ;  /* 0x000000ff5a00720b */ /* 0x020fe20003f0d000 */
[----:B------:R-:W-:Y:S01]  /*2280*/  IMAD.IADD R4, R94, 0x1, -R100 ;  /* 0x000000015e047824 */ /* 0x000fe200078e0a64 */
[----:B------:R-:W-:Y:S01]  /*2290*/  BSSY B0, `(.L_x_34) ;  /* 0x000033e000007945 */ /* 0x000fe20003800000 */
[----:B------:R-:W-:Y:S02]  /*22a0*/  IMAD.IADD R3, R99, 0x1, -R6 ;  /* 0x0000000163037824 */ /* 0x000fe400078e0a06 */
[----:B------:R-:W-:Y:S01]  /*22b0*/  IMAD.IADD R115, R107, 0x1, R7 ;  /* 0x000000016b737824 */ /* 0x000fe200078e0207 */
[----:B------:R-:W-:-:S04]  /*22c0*/  ISETP.GT.AND P3, PT, R4, RZ, PT ;  /* 0x000000ff0400720c */ /* 0x000fc80003f64270 */
[----:B------:R-:W-:-:S03]  /*22d0*/  ISETP.GT.AND P1, PT, R3, RZ, P3 ;  /* 0x000000ff0300720c */ /* 0x000fc60001f24270 */
[----:B------:R-:W-:Y:S10]  /*22e0*/  @!P0 BRA `(.L_x_35) ;  /* 0x0000002400208947 */ /* 0x000ff40003800000 */
[----:B------:R-:W0:Y:S01]  /*22f0*/  LDC.64 R108, c[0x0][0x5b8] ;  /* 0x00016e00ff6c7b82 */ /* 0x000e220000000a00 */
[----:B------:R-:W-:-:S07]  /*2300*/  ULDC.64 UR4, c[0x0][0x5c0] ;  /* 0x0001700000047ab9 */ /* 0x000fce0000000a00 */
[----:B------:R-:W1:Y:S08]  /*2310*/  LDC.64 R110, c[0x0][0x5b0] ;  /* 0x00016c00ff6e7b82 */ /* 0x000e700000000a00 */
[----:B------:R-:W2:Y:S01]  /*2320*/  LDC.64 R112, c[0x0][0x5a8] ;  /* 0x00016a00ff707b82 */ /* 0x000ea20000000a00 */
[-C--:B0-----:R-:W-:Y:S02]  /*2330*/  IMAD R6, R11, R108.reuse, RZ ;  /* 0x0000006c0b067224 */ /* 0x081fe400078e02ff */
[----:B------:R-:W-:-:S04]  /*2340*/  IMAD.WIDE.U32 R12, R101, R108, R8 ;  /* 0x0000006c650c7225 */ /* 0x000fc800078e0008 */
[----:B------:R-:W-:Y:S02]  /*2350*/  IMAD R103, R101, R109, R6 ;  /* 0x0000006d65677224 */ /* 0x000fe400078e0206 */
[-C--:B-1----:R-:W-:Y:S02]  /*2360*/  IMAD R5, R105, R110.reuse, RZ ;  /* 0x0000006e69057224 */ /* 0x082fe400078e02ff */
[----:B------:R-:W-:Y:S02]  /*2370*/  IMAD.IADD R13, R13, 0x1, R103 ;  /* 0x000000010d0d7824 */ /* 0x000fe400078e0267 */
[C---:B------:R-:W-:Y:S02]  /*2380*/  IMAD R107, R104.reuse, R111, R5 ;  /* 0x0000006f686b7224 */ /* 0x040fe400078e0205 */
[----:B------:R-:W-:-:S04]  /*2390*/  IMAD.WIDE.U32 R6, R104, R110, R12 ;  /* 0x0000006e68067225 */ /* 0x000fc800078e000c */
[----:B------:R-:W-:Y:S01]  /*23a0*/  IMAD.IADD R5, R7, 0x1, R107 ;  /* 0x0000000107057824 */ /* 0x000fe200078e026b */
[----:B--2---:R-:W-:-:S04]  /*23b0*/  LEA R14, P0, R6, R112, 0x2 ;  /* 0x00000070060e7211 */ /* 0x004fc800078010ff */
[----:B------:R-:W-:-:S05]  /*23c0*/  LEA.HI.X R15, R6, R113, R5, 0x2, P0 ;  /* 0x00000071060f7211 */ /* 0x000fca00000f1405 */
[----:B------:R0:W2:Y:S01]  /*23d0*/  @P1 LDG.E.LTC128B R5, desc[UR38][R14.64] ;  /* 0x000000260e051981 */ /* 0x0000a2000c1e1920 */
[----:B------:R-:W-:Y:S01]  /*23e0*/  IMAD.WIDE.U32 R6, R104, R110, R8 ;  /* 0x0000006e68067225 */ /* 0x000fe200078e0008 */
[C---:B------:R-:W-:Y:S01]  /*23f0*/  SHF.L.U64.HI R11, R110.reuse, 0x3, R111 ;  /* 0x000000036e0b7819 */ /* 0x040fe2000001026f */
[----:B------:R-:W-:Y:S01]  /*2400*/  BSSY B1, `(.L_x_36) ;  /* 0x0000016000017945 */ /* 0x000fe20003800000 */
[----:B------:R-:W-:Y:S01]  /*2410*/  ISETP.GT.AND P3, PT, R3, 0x8, P3 ;  /* 0x000000080300780c */ /* 0x000fe20001f64270 */
[----:B------:R-:W-:Y:S02]  /*2420*/  IMAD.IADD R7, R107, 0x1, R7 ;  /* 0x000000016b077824 */ /* 0x000fe400078e0207 */
[----:B------:R-:W-:Y:S02]  /*2430*/  IMAD.SHL.U32 R10, R110, 0x8, RZ ;  /* 0x000000086e0a7824 */ /* 0x000fe400078e00ff */
[----:B------:R-:W-:-:S04]  /*2440*/  IMAD.WIDE.U32 R20, R101, R108, R6 ;  /* 0x0000006c65147225 */ /* 0x000fc800078e0006 */
[----:B------:R-:W-:Y:S01]  /*2450*/  IMAD.WIDE.U32 R104, R104, R110, R10 ;  /* 0x0000006e68687225 */ /* 0x000fe200078e000a */
[----:B------:R-:W-:Y:S02]  /*2460*/  LEA R10, P0, R106, UR4, 0x2 ;  /* 0x000000046a0a7c11 */ /* 0x000fe4000f8010ff */
[----:B------:R-:W-:Y:S01]  /*2470*/  LEA R6, P4, R20, R112, 0x2 ;  /* 0x0000007014067211 */ /* 0x000fe200078810ff */
[----:B0-----:R-:W-:Y:S01]  /*2480*/  IMAD.IADD R14, R103, 0x1, R21 ;  /* 0x00000001670e7824 */ /* 0x001fe200078e0215 */
[----:B------:R-:W-:Y:S01]  /*2490*/  LEA.HI.X R11, R106, UR5, R115, 0x2, P0 ;  /* 0x000000056a0b7c11 */ /* 0x000fe200080f1473 */
[----:B------:R-:W-:Y:S01]  /*24a0*/  IMAD.IADD R107, R107, 0x1, R105 ;  /* 0x000000016b6b7824 */ /* 0x000fe200078e0269 */
[----:B------:R-:W-:Y:S02]  /*24b0*/  ISETP.GT.AND P0, PT, R4, 0x1, PT ;  /* 0x000000010400780c */ /* 0x000fe40003f04270 */
[----:B------:R-:W-:Y:S01]  /*24c0*/  IADD3 R15, P2, R12, R104, RZ ;  /* 0x000000680c0f7210 */ /* 0x000fe20007f5e0ff */
[----:B--2---:R-:W-:-:S04]  /*24d0*/  FMUL R7, R5, R90 ;  /* 0x0000005a05077220 */ /* 0x004fc80000400000 */
[----:B------:R-:W-:Y:S01]  /*24e0*/  FFMA R21, R24, R23, R7 ;  /* 0x0000001718157223 */ /* 0x000fe20000000007 */
[----:B------:R-:W-:Y:S01]  /*24f0*/  LEA.HI.X R7, R20, R113, R14, 0x2, P4 ;  /* 0x0000007114077211 */ /* 0x000fe200020f140e */
[----:B------:R-:W-:Y:S01]  /*2500*/  IMAD.X R20, R107, 0x1, R13, P2 ;  /* 0x000000016b147824 */ /* 0x000fe200010e060d */
[----:B------:R-:W-:Y:S02]  /*2510*/  ISETP.GT.AND P4, PT, R3, RZ, P0 ;  /* 0x000000ff0300720c */ /* 0x000fe40000784270 */
[----:B------:R0:W-:Y:S01]  /*2520*/  @P1 STG.E desc[UR38][R10.64], R21 ;  /* 0x000000150a001986 */ /* 0x0001e2000c101926 */
[----:B------:R-:W-:-:S10]  /*2530*/  LEA R14, P1, R15, R112, 0x2 ;  /* 0x000000700f0e7211 */ /* 0x000fd400078210ff */
[----:B------:R-:W-:Y:S05]  /*2540*/  @!P4 BRA `(.L_x_37) ;  /* 0x000000000004c947 */ /* 0x000fea0003800000 */
[----:B------:R1:W5:Y:S02]  /*2550*/  LDG.E.LTC128B R5, desc[UR38][R6.64+0x4] ;  /* 0x0000042606057981 */ /* 0x000364000c1e1920 */
.L_x_37:
[----:B------:R-:W-:Y:S05]  /*2560*/  BSYNC B1 ;  /* 0x0000000000017941 */ /* 0x000fea0003800000 */
.L_x_36:
[----:B-----5:R-:W-:Y:S01]  /*2570*/  FMUL R12, R5, R90 ;  /* 0x0000005a050c7220 */ /* 0x020fe20000400000 */
[----:B------:R-:W-:-:S03]  /*2580*/  LEA.HI.X R15, R15, R113, R20, 0x2, P1 ;  /* 0x000000710f0f7211 */ /* 0x000fc600008f1414 */
[----:B------:R-:W-:Y:S01]  /*2590*/  FFMA R105, R25, R23, R12 ;  /* 0x0000001719697223 */ /* 0x000fe2000000000c */
[----:B------:R-:W-:-:S04]  /*25a0*/  IMAD.MOV.U32 R25, RZ, RZ, R5 ;  /* 0x000000ffff197224 */ /* 0x000fc800078e0005 */
[----:B------:R2:W-:Y:S04]  /*25b0*/  @P4 STG.E desc[UR38][R10.64+0x4], R105 ;  /* 0x000004690a004986 */ /* 0x0005e8000c101926 */
[----:B------:R-:W3:Y:S01]  /*25c0*/  @P3 LDG.E.LTC128B R25, desc[UR38][R14.64] ;  /* 0x000000260e193981 */ /* 0x000ee2000c1e1920 */
[C---:B------:R-:W-:Y:S01]  /*25d0*/  SHF.L.U64.HI R13, R91.reuse, 0x2, R92 ;  /* 0x000000025b0d7819 */ /* 0x040fe2000001025c */
[----:B------:R-:W-:Y:S01]  /*25e0*/  BSSY B1, `(.L_x_38) ;  /* 0x0000010000017945 */ /* 0x000fe20003800000 */
[----:B------:R-:W-:Y:S02]  /*25f0*/  LEA R12, P2, R91, R10, 0x2 ;  /* 0x0000000a5b0c7211 */ /* 0x000fe400078410ff */
[----:B------:R-:W-:Y:S02]  /*2600*/  IADD3 R20, P1, R8, R104, RZ ;  /* 0x0000006808147210 */ /* 0x000fe40007f3e0ff */
[----:B------:R-:W-:Y:S01]  /*2610*/  ISETP.GT.AND P0, PT, R3, 0x8, P0 ;  /* 0x000000080300780c */ /* 0x000fe20000704270 */
[----:B------:R-:W-:-:S02]  /*2620*/  IMAD.X R13, R13, 0x1, R11, P2 ;  /* 0x000000010d0d7824 */ /* 0x000fc400010e060b */
[----:B0-----:R-:W-:Y:S01]  /*2630*/  IMAD.X R21, R9, 0x1, R107, P1 ;  /* 0x0000000109157824 */ /* 0x001fe200008e066b */
[----:B------:R-:W-:Y:S01]  /*2640*/  ISETP.GT.AND P1, PT, R4, 0x8, PT ;  /* 0x000000080400780c */ /* 0x000fe20003f24270 */
[----:B------:R-:W-:-:S04]  /*2650*/  IMAD.WIDE.U32 R20, R101, R108, R20 ;  /* 0x0000006c65147225 */ /* 0x000fc800078e0014 */
[----:B------:R-:W-:Y:S01]  /*2660*/  IMAD.IADD R9, R103, 0x1, R21 ;  /* 0x0000000167097824 */ /* 0x000fe200078e0215 */
[----:B------:R-:W-:-:S04]  /*2670*/  LEA R8, P4, R20, R112, 0x2 ;  /* 0x0000007014087211 */ /* 0x000fc800078810ff */
[----:B------:R-:W-:Y:S01]  /*2680*/  LEA.HI.X R9, R20, R113, R9, 0x2, P4 ;  /* 0x0000007114097211 */ /* 0x000fe200020f1409 */
[----:B---3--:R-:W-:-:S04]  /*2690*/  FMUL R5, R25, R90 ;  /* 0x0000005a19057220 */ /* 0x008fc80000400000 */
[----:B------:R-:W-:-:S05]  /*26a0*/  FFMA R5, R26, R23, R5 ;  /* 0x000000171a057223 */ /* 0x000fca0000000005 */
[----:B------:R2:W-:Y:S01]  /*26b0*/  @P3 STG.E desc[UR38][R12.64], R5 ;  /* 0x000000050c003986 */ /* 0x0005e2000c101926 */
[----:B------:R-:W-:Y:S05]  /*26c0*/  @!P0 BRA `(.L_x_39) ;  /* 0x0000000000048947 */ /* 0x000fea0003800000 */
[----:B------:R0:W5:Y:S02]  /*26d0*/  LDG.E.LTC128B R25, desc[UR38][R8.64+0x4] ;  /* 0x0000042608197981 */ /* 0x000164000c1e1920 */
.L_x_39:
[----:B------:R-:W-:Y:S05]  /*26e0*/  BSYNC B1 ;  /* 0x0000000000017941 */ /* 0x000fea0003800000 */
.L_x_38:
[----:B-----5:R-:W-:Y:S01]  /*26f0*/  FMUL R14, R25, R90 ;  /* 0x0000005a190e7220 */ /* 0x020fe20000400000 */
[----:B------:R-:W-:Y:S01]  /*2700*/  ISETP.GT.AND P3, PT, R3, RZ, P1 ;  /* 0x000000ff0300720c */ /* 0x000fe20000f64270 */
[----:B------:R-:W-:Y:S01]  /*2710*/  BSSY B1, `(.L_x_40) ;  /* 0x0000006000017945 */ /* 0x000fe20003800000 */
[----:B------:R-:W-:Y:S01]  /*2720*/  ISETP.GT.AND P2, PT, R4, 0x9, PT ;  /* 0x000000090400780c */ /* 0x000fe20003f44270 */
[----:B------:R-:W-:-:S05]  /*2730*/  FFMA R27, R27, R23, R14 ;  /* 0x000000171b1b7223 */ /* 0x000fca000000000e */
[----:B------:R3:W-:Y:S05]  /*2740*/  @P0 STG.E desc[UR38][R12.64+0x4], R27 ;  /* 0x0000041b0c000986 */ /* 0x0007ea000c101926 */
[----:B------:R-:W-:Y:S05]  /*2750*/  @!P3 BRA `(.L_x_41) ;  /* 0x000000000004b947 */ /* 0x000fea0003800000 */
[----:B------:R4:W5:Y:S02]  /*2760*/  LDG.E.LTC128B R25, desc[UR38][R6.64+0x20] ;  /* 0x0000202606197981 */ /* 0x000964000c1e1920 */
.L_x_41:
[----:B------:R-:W-:Y:S05]  /*2770*/  BSYNC B1 ;  /* 0x0000000000017941 */ /* 0x000fea0003800000 */
.L_x_40:
[----:B--2--5:R-:W-:Y:S01]  /*2780*/  FMUL R5, R25, R90 ;  /* 0x0000005a19057220 */ /* 0x024fe20000400000 */
[----:B------:R-:W-:Y:S01]  /*2790*/  ISETP.GT.AND P0, PT, R3, RZ, P2 ;  /* 0x000000ff0300720c */ /* 0x000fe20001704270 */
[----:B------:R-:W-:Y:S02]  /*27a0*/  BSSY B1, `(.L_x_42) ;  /* 0x0000005000017945 */ /* 0x000fe40003800000 */
[----:B------:R-:W-:-:S05]  /*27b0*/  FFMA R5, R28, R23, R5 ;  /* 0x000000171c057223 */ /* 0x000fca0000000005 */
[----:B------:R2:W-:Y:S05]  /*27c0*/  @P3 STG.E desc[UR38][R10.64+0x20], R5 ;  /* 0x000020050a003986 */ /* 0x0005ea000c101926 */
[----:B------:R-:W-:Y:S05]  /*27d0*/  @!P0 BRA `(.L_x_43) ;  /* 0x0000000000048947 */ /* 0x000fea0003800000 */
[----:B------:R0:W5:Y:S02]  /*27e0*/  LDG.E.LTC128B R25, desc[UR38][R6.64+0x24] ;  /* 0x0000242606197981 */ /* 0x000164000c1e1920 */
.L_x_43:
[----:B------:R-:W-:Y:S05]  /*27f0*/  BSYNC B1 ;  /* 0x0000000000017941 */ /* 0x000fea0003800000 */
.L_x_42:
[----:B-----5:R-:W-:Y:S01]  /*2800*/  FMUL R14, R25, R90 ;  /* 0x0000005a190e7220 */ /* 0x020fe20000400000 */
[----:B------:R-:W-:Y:S01]  /*2810*/  ISETP.GT.AND P1, PT, R3, 0x8, P1 ;  /* 0x000000080300780c */ /* 0x000fe20000f24270 */
[----:B------:R-:W-:Y:S02]  /*2820*/  BSSY B1, `(.L_x_44) ;  /* 0x0000005000017945 */ /* 0x000fe40003800000 */
[----:B------:R-:W-:-:S05]  /*2830*/  FFMA R29, R29, R23, R14 ;  /* 0x000000171d1d7223 */ /* 0x000fca000000000e */
[----:B------:R0:W-:Y:S05]  /*2840*/  @P0 STG.E desc[UR38][R10.64+0x24], R29 ;  /* 0x0000241d0a000986 */ /* 0x0001ea000c101926 */
[----:B------:R-:W-:Y:S05]  /*2850*/  @!P1 BRA `(.L_x_45) ;  /* 0x0000000000049947 */ /* 0x000fea0003800000 */
[----:B------:R0:W5:Y:S02]  /*2860*/  LDG.E.LTC128B R25, desc[UR38][R8.64+0x20] ;  /* 0x0000202608197981 */ /* 0x000164000c1e1920 */
.L_x_45:
[----:B------:R-:W-:Y:S05]  /*2870*/  BSYNC B1 ;  /* 0x0000000000017941 */ /* 0x000fea0003800000 */
.L_x_44:
[----:B--2--5:R-:W-:Y:S01]  /*2880*/  FMUL R5, R25, R90 ;  /* 0x0000005a19057220 */ /* 0x024fe20000400000 */
[----:B------:R-:W-:Y:S01]  /*2890*/  ISETP.GT.AND P2, PT, R3, 0x8, P2 ;  /* 0x000000080300780c */ /* 0x000fe20001744270 */
[----:B------:R-:W-:Y:S01]  /*28a0*/  BSSY B1, `(.L_x_46) ;  /* 0x0000006000017945 */ /* 0x000fe20003800000 */
[----:B------:R-:W-:Y:S01]  /*28b0*/  ISETP.GT.AND P0, PT, R4, 0x10, PT ;  /* 0x000000100400780c */ /* 0x000fe20003f04270 */
[----:B------:R-:W-:-:S05]  /*28c0*/  FFMA R5, R30, R23, R5 ;  /* 0x000000171e057223 */ /* 0x000fca0000000005 */
[----:B------:R2:W-:Y:S05]  /*28d0*/  @P1 STG.E desc[UR38][R12.64+0x20], R5 ;  /* 0x000020050c001986 */ /* 0x0005ea000c101926 */
[----:B------:R-:W-:Y:S05]  /*28e0*/  @!P2 BRA `(.L_x_47) ;  /* 0x000000000004a947 */ /* 0x000fea0003800000 */
[----:B------:R0:W5:Y:S02]  /*28f0*/  LDG.E.LTC128B R25, desc[UR38][R8.64+0x24] ;  /* 0x0000242608197981 */ /* 0x000164000c1e1920 */
.L_x_47:
[----:B------:R-:W-:Y:S05]  /*2900*/  BSYNC B1 ;  /* 0x0000000000017941 */ /* 0x000fea0003800000 */
.L_x_46:
        /* <DEDUP_REMOVED lines=8> */
.L_x_49:
[----:B------:R-:W-:Y:S05]  /*2990*/  BSYNC B1 ;  /* 0x0000000000017941 */ /* 0x000fea0003800000 */
.L_x_48:
[----:B--2--5:R-:W-:Y:S01]  /*29a0*/  FMUL R5, R25, R90 ;  /* 0x0000005a19057220 */ /* 0x024fe20000400000 */
[----:B------:R-:W-:Y:S01]  /*29b0*/  ISETP.GT.AND P2, PT, R3, RZ, P1 ;  /* 0x000000ff0300720c */ /* 0x000fe20000f44270 */
[----:B------:R-:W-:Y:S02]  /*29c0*/  BSSY B1, `(.L_x_50) ;  /* 0x0000005000017945 */ /* 0x000fe40003800000 */
[----:B------:R-:W-:-:S05]  /*29d0*/  FFMA R5, R32, R23, R5 ;  /* 0x0000001720057223 */ /* 0x000fca0000000005 */
[----:B------:R2:W-:Y:S05]  /*29e0*/  @P3 STG.E desc[UR38][R10.64+0x40], R5 ;  /* 0x000040050a003986 */ /* 0x0005ea000c101926 */
[----:B------:R-:W-:Y:S05]  /*29f0*/  @!P2 BRA `(.L_x_51) ;  /* 0x000000000004a947 */ /* 0x000fea0003800000 */
[----:B------:R0:W5:Y:S02]  /*2a00*/  LDG.E.LTC128B R25, desc[UR38][R6.64+0x44] ;  /* 0x0000442606197981 */ /* 0x000164000c1e1920 */
.L_x_51:
[----:B------:R-:W-:Y:S05]  /*2a10*/  BSYNC B1 ;  /* 0x0000000000017941 */ /* 0x000fea0003800000 */
.L_x_50:
[----:B-----5:R-:W-:Y:S01]  /*2a20*/  FMUL R14, R25, R90 ;  /* 0x0000005a190e7220 */ /* 0x020fe20000400000 */
[----:B------:R-:W-:Y:S01]  /*2a30*/  ISETP.GT.AND P0, PT, R3, 0x8, P0 ;  /* 0x000000080300780c */ /* 0x000fe20000704270 */
[----:B------:R-:W-:Y:S02]  /*2a40*/  BSSY B1, `(.L_x_52) ;  /* 0x0000005000017945 */ /* 0x000fe40003800000 */
[----:B------:R-:W-:-:S05]  /*2a50*/  FFMA R33, R33, R23, R14 ;  /* 0x0000001721217223 */ /* 0x000fca000000000e */
[----:B------:R0:W-:Y:S05]  /*2a60*/  @P2 STG.E desc[UR38][R10.64+0x44], R33 ;  /* 0x000044210a002986 */ /* 0x0001ea000c101926 */
[----:B------:R-:W-:Y:S05]  /*2a70*/  @!P0 BRA `(.L_x_53) ;  /* 0x0000000000048947 */ /* 0x000fea0003800000 */
[----:B------:R0:W5:Y:S02]  /*2a80*/  LDG.E.LTC128B R25, desc[UR38][R8.64+0x40] ;  /* 0x0000402608197981 */ /* 0x000164000c1e1920 */
.L_x_53:
[----:B------:R-:W-:Y:S05]  /*2a90*/  BSYNC B1 ;  /* 0x0000000000017941 */ /* 0x000fea0003800000 */
.L_x_52:
        /* <DEDUP_REMOVED lines=8> */
.L_x_55:
[----:B------:R-:W-:Y:S05]  /*2b20*/  BSYNC B1 ;  /* 0x0000000000017941 */ /* 0x000fea0003800000 */
.L_x_54:
        /* <DEDUP_REMOVED lines=8> */
.L_x_57:
[----:B------:R-:W-:Y:S05]  /*2bb0*/  BSYNC B1 ;  /* 0x0000000000017941 */ /* 0x000fea0003800000 */
.L_x_56:
[----:B--2--5:R-:W-:Y:S01]  /*2bc0*/  FMUL R5, R25, R90 ;  /* 0x0000005a19057220 */ /* 0x024fe20000400000 */
[----:B------:R-:W-:Y:S01]  /*2bd0*/  ISETP.GT.AND P1, PT, R3, RZ, P0 ;  /* 0x000000ff0300720c */ /* 0x000fe20000724270 */
[----:B------:R-:W-:Y:S02]  /*2be0*/  BSSY B1, `(.L_x_58) ;  /* 0x0000005000017945 */ /* 0x000fe40003800000 */
[----:B------:R-:W-:-:S05]  /*2bf0*/  FFMA R5, R36, R23, R5 ;  /* 0x0000001724057223 */ /* 0x000fca0000000005 */
[----:B------:R2:W-:Y:S05]  /*2c00*/  @P3 STG.E desc[UR38][R10.64+0x60], R5 ;  /* 0x000060050a003986 */ /* 0x0005ea000c101926 */
[----:B------:R-:W-:Y:S05]  /*2c10*/  @!P1 BRA `(.L_x_59) ;  /* 0x0000000000049947 */ /* 0x000fea0003800000 */
[----:B------:R0:W5:Y:S02]  /*2c20*/  LDG.E.LTC128B R25, desc[UR38][R6.64+0x64] ;  /* 0x0000642606197981 */ /* 0x000164000c1e1920 */
.L_x_59:
[----:B------:R-:W-:Y:S05]  /*2c30*/  BSYNC B1 ;  /* 0x0000000000017941 */ /* 0x000fea0003800000 */
.L_x_58:
[----:B-----5:R-:W-:Y:S01]  /*2c40*/  FMUL R14, R25, R90 ;  /* 0x0000005a190e7220 */ /* 0x020fe20000400000 */
[----:B------:R-:W-:Y:S01]  /*2c50*/  ISETP.GT.AND P2, PT, R3, 0x8, P2 ;  /* 0x000000080300780c */ /* 0x000fe20001744270 */
[----:B------:R-:W-:Y:S02]  /*2c60*/  BSSY B1, `(.L_x_60) ;  /* 0x0000005000017945 */ /* 0x000fe40003800000 */
[----:B------:R-:W-:-:S05]  /*2c70*/  FFMA R37, R37, R23, R14 ;  /* 0x0000001725257223 */ /* 0x000fca000000000e */
[----:B------:R0:W-:Y:S05]  /*2c80*/  @P1 STG.E desc[UR38][R10.64+0x64], R37 ;  /* 0x000064250a001986 */ /* 0x0001ea000c101926 */
[----:B------:R-:W-:Y:S05]  /*2c90*/  @!P2 BRA `(.L_x_61) ;  /* 0x000000000004a947 */ /* 0x000fea0003800000 */
[----:B------:R0:W5:Y:S02]  /*2ca0*/  LDG.E.LTC128B R25, desc[UR38][R8.64+0x60] ;  /* 0x0000602608197981 */ /* 0x000164000c1e1920 */
.L_x_61:
[----:B------:R-:W-:Y:S05]  /*2cb0*/  BSYNC B1 ;  /* 0x0000000000017941 */ /* 0x000fea0003800000 */
.L_x_60:
        /* <DEDUP_REMOVED lines=8> */
.L_x_63:
[----:B------:R-:W-:Y:S05]  /*2d40*/  BSYNC B1 ;  /* 0x0000000000017941 */ /* 0x000fea0003800000 */
.L_x_62:
        /* <DEDUP_REMOVED lines=8> */
.L_x_65:
[----:B------:R-:W-:Y:S05]  /*2dd0*/  BSYNC B1 ;  /* 0x0000000000017941 */ /* 0x000fea0003800000 */
.L_x_64:
[----:B--2--5:R-:W-:Y:S01]  /*2de0*/  FMUL R5, R25, R90 ;  /* 0x0000005a19057220 */ /* 0x024fe20000400000 */
[----:B------:R-:W-:Y:S01]  /*2df0*/  ISETP.GT.AND P0, PT, R3, RZ, P2 ;  /* 0x000000ff0300720c */ /* 0x000fe20001704270 */
[----:B------:R-:W-:Y:S02]  /*2e00*/  BSSY B1, `(.L_x_66) ;  /* 0x0000005000017945 */ /* 0x000fe40003800000 */
[----:B------:R-:W-:-:S05]  /*2e10*/  FFMA R5, R40, R23, R5 ;  /* 0x0000001728057223 */ /* 0x000fca0000000005 */
[----:B------:R2:W-:Y:S05]  /*2e20*/  @P3 STG.E desc[UR38][R10.64+0x80], R5 ;  /* 0x000080050a003986 */ /* 0x0005ea000c101926 */
[----:B------:R-:W-:Y:S05]  /*2e30*/  @!P0 BRA `(.L_x_67) ;  /* 0x0000000000048947 */ /* 0x000fea0003800000 */
[----:B------:R0:W5:Y:S02]  /*2e40*/  LDG.E.LTC128B R25, desc[UR38][R6.64+0x84] ;  /* 0x0000842606197981 */ /* 0x000164000c1e1920 */
.L_x_67:
[----:B------:R-:W-:Y:S05]  /*2e50*/  BSYNC B1 ;  /* 0x0000000000017941 */ /* 0x000fea0003800000 */
.L_x_66:
[----:B-----5:R-:W-:Y:S01]  /*2e60*/  FMUL R14, R25, R90 ;  /* 0x0000005a190e7220 */ /* 0x020fe20000400000 */
[----:B------:R-:W-:Y:S01]  /*2e70*/  ISETP.GT.AND P1, PT, R3, 0x8, P1 ;  /* 0x000000080300780c */ /* 0x000fe20000f24270 */
[----:B------:R-:W-:Y:S02]  /*2e80*/  BSSY B1, `(.L_x_68) ;  /* 0x0000005000017945 */ /* 0x000fe40003800000 */
[----:B------:R-:W-:-:S05]  /*2e90*/  FFMA R41, R41, R23, R14 ;  /* 0x0000001729297223 */ /* 0x000fca000000000e */
[----:B------:R0:W-:Y:S05]  /*2ea0*/  @P0 STG.E desc[UR38][R10.64+0x84], R41 ;  /* 0x000084290a000986 */ /* 0x0001ea000c101926 */
[----:B------:R-:W-:Y:S05]  /*2eb0*/  @!P1 BRA `(.L_x_69) ;  /* 0x0000000000049947 */ /* 0x000fea0003800000 */
[----:B------:R0:W5:Y:S02]  /*2ec0*/  LDG.E.LTC128B R25, desc[UR38][R8.64+0x80] ;  /* 0x0000802608197981 */ /* 0x000164000c1e1920 */
.L_x_69:
[----:B------:R-:W-:Y:S05]  /*2ed0*/  BSYNC B1 ;  /* 0x0000000000017941 */ /* 0x000fea0003800000 */
.L_x_68:
        /* <DEDUP_REMOVED lines=8> */
.L_x_71:
[----:B------:R-:W-:Y:S05]  /*2f60*/  BSYNC B1 ;  /* 0x0000000000017941 */ /* 0x000fea0003800000 */
.L_x_70:
        /* <DEDUP_REMOVED lines=8> */
.L_x_73:
[----:B------:R-:W-:Y:S05]  /*2ff0*/  BSYNC B1 ;  /* 0x0000000000017941 */ /* 0x000fea0003800000 */
.L_x_72:
[----:B--2--5:R-:W-:Y:S01]  /*3000*/  FMUL R5, R25, R90 ;  /* 0x0000005a19057220 */ /* 0x024fe20000400000 */
[----:B------:R-:W-:Y:S01]  /*3010*/  ISETP.GT.AND P2, PT, R3, RZ, P1 ;  /* 0x000000ff0300720c */ /* 0x000fe20000f44270 */
[----:B------:R-:W-:Y:S02]  /*3020*/  BSSY B1, `(.L_x_74) ;  /* 0x0000005000017945 */ /* 0x000fe40003800000 */
[----:B------:R-:W-:-:S05]  /*3030*/  FFMA R5, R44, R23, R5 ;  /* 0x000000172c057223 */ /* 0x000fca0000000005 */
[----:B------:R2:W-:Y:S05]  /*3040*/  @P3 STG.E desc[UR38][R10.64+0xa0], R5 ;  /* 0x0000a0050a003986 */ /* 0x0005ea000c101926 */
[----:B------:R-:W-:Y:S05]  /*3050*/  @!P2 BRA `(.L_x_75) ;  /* 0x000000000004a947 */ /* 0x000fea0003800000 */
[----:B------:R0:W5:Y:S02]  /*3060*/  LDG.E.LTC128B R25, desc[UR38][R6.64+0xa4] ;  /* 0x0000a42606197981 */ /* 0x000164000c1e1920 */
.L_x_75:
[----:B------:R-:W-:Y:S05]  /*3070*/  BSYNC B1 ;  /* 0x0000000000017941 */ /* 0x000fea0003800000 */
.L_x_74:
[----:B-----5:R-:W-:Y:S01]  /*3080*/  FMUL R14, R25, R90 ;  /* 0x0000005a190e7220 */ /* 0x020fe20000400000 */
[----:B------:R-:W-:Y:S01]  /*3090*/  ISETP.GT.AND P0, PT, R3, 0x8, P0 ;  /* 0x000000080300780c */ /* 0x000fe20000704270 */
[----:B------:R-:W-:Y:S02]  /*30a0*/  BSSY B1, `(.L_x_76) ;  /* 0x0000005000017945 */ /* 0x000fe40003800000 */
[----:B------:R-:W-:-:S05]  /*30b0*/  FFMA R45, R45, R23, R14 ;  /* 0x000000172d2d7223 */ /* 0x000fca000000000e */
[----:B------:R0:W-:Y:S05]  /*30c0*/  @P2 STG.E desc[UR38][R10.64+0xa4], R45 ;  /* 0x0000a42d0a002986 */ /* 0x0001ea000c101926 */
[----:B------:R-:W-:Y:S05]  /*30d0*/  @!P0 BRA `(.L_x_77) ;  /* 0x0000000000048947 */ /* 0x000fea0003800000 */
[----:B------:R0:W5:Y:S02]  /*30e0*/  LDG.E.LTC128B R25, desc[UR38][R8.64+0xa0] ;  /* 0x0000a02608197981 */ /* 0x000164000c1e1920 */
.L_x_77:
[----:B------:R-:W-:Y:S05]  /*30f0*/  BSYNC B1 ;  /* 0x0000000000017941 */ /* 0x000fea0003800000 */
.L_x_76:
        /* <DEDUP_REMOVED lines=8> */
.L_x_79:
[----:B------:R-:W-:Y:S05]  /*3180*/  BSYNC B1 ;  /* 0x0000000000017941 */ /* 0x000fea0003800000 */
.L_x_78:
        /* <DEDUP_REMOVED lines=8> */
.L_x_81:
[----:B------:R-:W-:Y:S05]  /*3210*/  BSYNC B1 ;  /* 0x0000000000017941 */ /* 0x000fea0003800000 */
.L_x_80:
[----:B--2--5:R-:W-:Y:S01]  /*3220*/  FMUL R5, R25, R90 ;  /* 0x0000005a19057220 */ /* 0x024fe20000400000 */
[----:B------:R-:W-:Y:S01]  /*3230*/  ISETP.GT.AND P1, PT, R3, RZ, P0 ;  /* 0x000000ff0300720c */ /* 0x000fe20000724270 */
[----:B------:R-:W-:Y:S02]  /*3240*/  BSSY B1, `(.L_x_82) ;  /* 0x0000005000017945 */ /* 0x000fe40003800000 */
[----:B------:R-:W-:-:S05]  /*3250*/  FFMA R5, R48, R23, R5 ;  /* 0x0000001730057223 */ /* 0x000fca0000000005 */
[----:B------:R2:W-:Y:S05]  /*3260*/  @P3 STG.E desc[UR38][R10.64+0xc0], R5 ;  /* 0x0000c0050a003986 */ /* 0x0005ea000c101926 */
[----:B------:R-:W-:Y:S05]  /*3270*/  @!P1 BRA `(.L_x_83) ;  /* 0x0000000000049947 */ /* 0x000fea0003800000 */
[----:B------:R0:W5:Y:S02]  /*3280*/  LDG.E.LTC128B R25, desc[UR38][R6.64+0xc4] ;  /* 0x0000c42606197981 */ /* 0x000164000c1e1920 */
.L_x_83:
[----:B------:R-:W-:Y:S05]  /*3290*/  BSYNC B1 ;  /* 0x0000000000017941 */ /* 0x000fea0003800000 */
.L_x_82:
[----:B-----5:R-:W-:Y:S01]  /*32a0*/  FMUL R14, R25, R90 ;  /* 0x0000005a190e7220 */ /* 0x020fe20000400000 */
[----:B------:R-:W-:Y:S01]  /*32b0*/  ISETP.GT.AND P2, PT, R3, 0x8, P2 ;  /* 0x000000080300780c */ /* 0x000fe20001744270 */
[----:B------:R-:W-:Y:S02]  /*32c0*/  BSSY B1, `(.L_x_84) ;  /* 0x0000005000017945 */ /* 0x000fe40003800000 */
[----:B------:R-:W-:-:S05]  /*32d0*/  FFMA R49, R49, R23, R14 ;  /* 0x0000001731317223 */ /* 0x000fca000000000e */
[----:B------:R0:W-:Y:S05]  /*32e0*/  @P1 STG.E desc[UR38][R10.64+0xc4], R49 ;  /* 0x0000c4310a001986 */ /* 0x0001ea000c101926 */
[----:B------:R-:W-:Y:S05]  /*32f0*/  @!P2 BRA `(.L_x_85) ;  /* 0x000000000004a947 */ /* 0x000fea0003800000 */
[----:B------:R0:W5:Y:S02]  /*3300*/  LDG.E.LTC128B R25, desc[UR38][R8.64+0xc0] ;  /* 0x0000c02608197981 */ /* 0x000164000c1e1920 */
.L_x_85:
[----:B------:R-:W-:Y:S05]  /*3310*/  BSYNC B1 ;  /* 0x0000000000017941 */ /* 0x000fea0003800000 */
.L_x_84:
        /* <DEDUP_REMOVED lines=8> */
.L_x_87:
[----:B------:R-:W-:Y:S05]  /*33a0*/  BSYNC B1 ;  /* 0x0000000000017941 */ /* 0x000fea0003800000 */
.L_x_86:
        /* <DEDUP_REMOVED lines=8> */
.L_x_89:
[----:B------:R-:W-:Y:S05]  /*3430*/  BSYNC B1 ;  /* 0x0000000000017941 */ /* 0x000fea0003800000 */
.L_x_88:
[----:B--2--5:R-:W-:Y:S01]  /*3440*/  FMUL R5, R25, R90 ;  /* 0x0000005a19057220 */ /* 0x024fe20000400000 */
[----:B------:R-:W-:Y:S01]  /*3450*/  ISETP.GT.AND P0, PT, R3, RZ, P2 ;  /* 0x000000ff0300720c */ /* 0x000fe20001704270 */
[----:B------:R-:W-:Y:S02]  /*3460*/  BSSY B1, `(.L_x_90) ;  /* 0x0000005000017945 */ /* 0x000fe40003800000 */
[----:B------:R-:W-:-:S05]  /*3470*/  FFMA R5, R52, R23, R5 ;  /* 0x0000001734057223 */ /* 0x000fca0000000005 */
[----:B------:R2:W-:Y:S05]  /*3480*/  @P3 STG.E desc[UR38][R10.64+0xe0], R5 ;  /* 0x0000e0050a003986 */ /* 0x0005ea000c101926 */
[----:B------:R-:W-:Y:S05]  /*3490*/  @!P0 BRA `(.L_x_91) ;  /* 0x0000000000048947 */ /* 0x000fea0003800000 */
[----:B------:R0:W5:Y:S02]  /*34a0*/  LDG.E.LTC128B R25, desc[UR38][R6.64+0xe4] ;  /* 0x0000e42606197981 */ /* 0x000164000c1e1920 */
.L_x_91:
[----:B------:R-:W-:Y:S05]  /*34b0*/  BSYNC B1 ;  /* 0x0000000000017941 */ /* 0x000fea0003800000 */
.L_x_90:
[----:B-----5:R-:W-:Y:S01]  /*34c0*/  FMUL R14, R25, R90 ;  /* 0x0000005a190e7220 */ /* 0x020fe20000400000 */
[----:B------:R-:W-:Y:S01]  /*34d0*/  ISETP.GT.AND P1, PT, R3, 0x8, P1 ;  /* 0x000000080300780c */ /* 0x000fe20000f24270 */
[----:B------:R-:W-:Y:S02]  /*34e0*/  BSSY B1, `(.L_x_92) ;  /* 0x0000005000017945 */ /* 0x000fe40003800000 */
[----:B------:R-:W-:-:S05]  /*34f0*/  FFMA R53, R53, R23, R14 ;  /* 0x0000001735357223 */ /* 0x000fca000000000e */
[----:B------:R0:W-:Y:S05]  /*3500*/  @P0 STG.E desc[UR38][R10.64+0xe4], R53 ;  /* 0x0000e4350a000986 */ /* 0x0001ea000c101926 */
[----:B------:R-:W-:Y:S05]  /*3510*/  @!P1 BRA `(.L_x_93) ;  /* 0x0000000000049947 */ /* 0x000fea0003800000 */
[----:B------:R0:W5:Y:S02]  /*3520*/  LDG.E.LTC128B R25, desc[UR38][R8.64+0xe0] ;  /* 0x0000e02608197981 */ /* 0x000164000c1e1920 */
.L_x_93:
[----:B------:R-:W-:Y:S05]  /*3530*/  BSYNC B1 ;  /* 0x0000000000017941 */ /* 0x000fea0003800000 */
.L_x_92:
        /* <DEDUP_REMOVED lines=8> */
.L_x_95:
[----:B------:R-:W-:Y:S05]  /*35c0*/  BSYNC B1 ;  /* 0x0000000000017941 */ /* 0x000fea0003800000 */
.L_x_94:
        /* <DEDUP_REMOVED lines=8> */
.L_x_97:
[----:B------:R-:W-:Y:S05]  /*3650*/  BSYNC B1 ;  /* 0x0000000000017941 */ /* 0x000fea0003800000 */
.L_x_96:
[----:B--2--5:R-:W-:Y:S01]  /*3660*/  FMUL R5, R25, R90 ;  /* 0x0000005a19057220 */ /* 0x024fe20000400000 */
[----:B------:R-:W-:Y:S01]  /*3670*/  ISETP.GT.AND P2, PT, R3, RZ, P1 ;  /* 0x000000ff0300720c */ /* 0x000fe20000f44270 */
[----:B------:R-:W-:Y:S02]  /*3680*/  BSSY B1, `(.L_x_98) ;  /* 0x0000005000017945 */ /* 0x000fe40003800000 */
[----:B------:R-:W-:-:S05]  /*3690*/  FFMA R5, R56, R23, R5 ;  /* 0x0000001738057223 */ /* 0x000fca0000000005 */
[----:B------:R2:W-:Y:S05]  /*36a0*/  @P3 STG.E desc[UR38][R10.64+0x100], R5 ;  /* 0x000100050a003986 */ /* 0x0005ea000c101926 */
[----:B------:R-:W-:Y:S05]  /*36b0*/  @!P2 BRA `(.L_x_99) ;  /* 0x000000000004a947 */ /* 0x000fea0003800000 */
[----:B------:R0:W5:Y:S02]  /*36c0*/  LDG.E.LTC128B R25, desc[UR38][R6.64+0x104] ;  /* 0x0001042606197981 */ /* 0x000164000c1e1920 */
.L_x_99:
[----:B------:R-:W-:Y:S05]  /*36d0*/  BSYNC B1 ;  /* 0x0000000000017941 */ /* 0x000fea0003800000 */
.L_x_98:
[----:B-----5:R-:W-:Y:S01]  /*36e0*/  FMUL R14, R25, R90 ;  /* 0x0000005a190e7220 */ /* 0x020fe20000400000 */
[----:B------:R-:W-:Y:S01]  /*36f0*/  ISETP.GT.AND P0, PT, R3, 0x8, P0 ;  /* 0x000000080300780c */ /* 0x000fe20000704270 */
[----:B------:R-:W-:Y:S02]  /*3700*/  BSSY B1, `(.L_x_100) ;  /* 0x0000005000017945 */ /* 0x000fe40003800000 */
[----:B------:R-:W-:-:S05]  /*3710*/  FFMA R57, R57, R23, R14 ;  /* 0x0000001739397223 */ /* 0x000fca000000000e */
[----:B------:R0:W-:Y:S05]  /*3720*/  @P2 STG.E desc[UR38][R10.64+0x104], R57 ;  /* 0x000104390a002986 */ /* 0x0001ea000c101926 */
[----:B------:R-:W-:Y:S05]  /*3730*/  @!P0 BRA `(.L_x_101) ;  /* 0x0000000000048947 */ /* 0x000fea0003800000 */
[----:B------:R0:W5:Y:S02]  /*3740*/  LDG.E.LTC128B R25, desc[UR38][R8.64+0x100] ;  /* 0x0001002608197981 */ /* 0x000164000c1e1920 */
.L_x_101:
[----:B------:R-:W-:Y:S05]  /*3750*/  BSYNC B1 ;  /* 0x0000000000017941 */ /* 0x000fea0003800000 */
.L_x_100:
        /* <DEDUP_REMOVED lines=8> */
.L_x_103:
[----:B------:R-:W-:Y:S05]  /*37e0*/  BSYNC B1 ;  /* 0x0000000000017941 */ /* 0x000fea0003800000 */
.L_x_102:
        /* <DEDUP_REMOVED lines=8> */
.L_x_105:
[----:B------:R-:W-:Y:S05]  /*3870*/  BSYNC B1 ;  /* 0x0000000000017941 */ /* 0x000fea0003800000 */
.L_x_104:
[----:B--2--5:R-:W-:Y:S01]  /*3880*/  FMUL R5, R25, R90 ;  /* 0x0000005a19057220 */ /* 0x024fe20000400000 */
[----:B------:R-:W-:Y:S01]  /*3890*/  ISETP.GT.AND P1, PT, R3, RZ, P0 ;  /* 0x000000ff0300720c */ /* 0x000fe20000724270 */
[----:B------:R-:W-:Y:S02]  /*38a0*/  BSSY B1, `(.L_x_106) ;  /* 0x0000005000017945 */ /* 0x000fe40003800000 */
[----:B------:R-:W-:-:S05]  /*38b0*/  FFMA R5, R60, R23, R5 ;  /* 0x000000173c057223 */ /* 0x000fca0000000005 */
[----:B------:R2:W-:Y:S05]  /*38c0*/  @P3 STG.E desc[UR38][R10.64+0x120], R5 ;  /* 0x000120050a003986 */ /* 0x0005ea000c101926 */
[----:B------:R-:W-:Y:S05]  /*38d0*/  @!P1 BRA `(.L_x_107) ;  /* 0x0000000000049947 */ /* 0x000fea0003800000 */
[----:B------:R0:W5:Y:S02]  /*38e0*/  LDG.E.LTC128B R25, desc[UR38][R6.64+0x124] ;  /* 0x0001242606197981 */ /* 0x000164000c1e1920 */
.L_x_107:
[----:B------:R-:W-:Y:S05]  /*38f0*/  BSYNC B1 ;  /* 0x0000000000017941 */ /* 0x000fea0003800000 */
.L_x_106:
[----:B-----5:R-:W-:Y:S01]  /*3900*/  FMUL R14, R25, R90 ;  /* 0x0000005a190e7220 */ /* 0x020fe20000400000 */
[----:B------:R-:W-:Y:S01]  /*3910*/  ISETP.GT.AND P2, PT, R3, 0x8, P2 ;  /* 0x000000080300780c */ /* 0x000fe20001744270 */
[----:B------:R-:W-:Y:S02]  /*3920*/  BSSY B1, `(.L_x_108) ;  /* 0x0000005000017945 */ /* 0x000fe40003800000 */
[----:B------:R-:W-:-:S05]  /*3930*/  FFMA R61, R61, R23, R14 ;  /* 0x000000173d3d7223 */ /* 0x000fca000000000e */
[----:B------:R0:W-:Y:S05]  /*3940*/  @P1 STG.E desc[UR38][R10.64+0x124], R61 ;  /* 0x0001243d0a001986 */ /* 0x0001ea000c101926 */
[----:B------:R-:W-:Y:S05]  /*3950*/  @!P2 BRA `(.L_x_109) ;  /* 0x000000000004a947 */ /* 0x000fea0003800000 */
[----:B------:R0:W5:Y:S02]  /*3960*/  LDG.E.LTC128B R25, desc[UR38][R8.64+0x120] ;  /* 0x0001202608197981 */ /* 0x000164000c1e1920 */
.L_x_109:
[----:B------:R-:W-:Y:S05]  /*3970*/  BSYNC B1 ;  /* 0x0000000000017941 */ /* 0x000fea0003800000 */
.L_x_108:
        /* <DEDUP_REMOVED lines=8> */
.L_x_111:
[----:B------:R-:W-:Y:S05]  /*3a00*/  BSYNC B1 ;  /* 0x0000000000017941 */ /* 0x000fea0003800000 */
.L_x_110:
        /* <DEDUP_REMOVED lines=8> */
.L_x_113:
[----:B------:R-:W-:Y:S05]  /*3a90*/  BSYNC B1 ;  /* 0x0000000000017941 */ /* 0x000fea0003800000 */
.L_x_112:
[----:B--2--5:R-:W-:Y:S01]  /*3aa0*/  FMUL R5, R25, R90 ;  /* 0x0000005a19057220 */ /* 0x024fe20000400000 */
[----:B------:R-:W-:Y:S01]  /*3ab0*/  ISETP.GT.AND P0, PT, R3, RZ, P2 ;  /* 0x000000ff0300720c */ /* 0x000fe20001704270 */
[----:B------:R-:W-:Y:S02]  /*3ac0*/  BSSY B1, `(.L_x_114) ;  /* 0x0000005000017945 */ /* 0x000fe40003800000 */
[----:B------:R-:W-:-:S05]  /*3ad0*/  FFMA R5, R64, R23, R5 ;  /* 0x0000001740057223 */ /* 0x000fca0000000005 */
[----:B------:R2:W-:Y:S05]  /*3ae0*/  @P3 STG.E desc[UR38][R10.64+0x140], R5 ;  /* 0x000140050a003986 */ /* 0x0005ea000c101926 */
[----:B------:R-:W-:Y:S05]  /*3af0*/  @!P0 BRA `(.L_x_115) ;  /* 0x0000000000048947 */ /* 0x000fea0003800000 */
[----:B------:R0:W5:Y:S02]  /*3b00*/  LDG.E.LTC128B R25, desc[UR38][R6.64+0x144] ;  /* 0x0001442606197981 */ /* 0x000164000c1e1920 */
.L_x_115:
[----:B------:R-:W-:Y:S05]  /*3b10*/  BSYNC B1 ;  /* 0x0000000000017941 */ /* 0x000fea0003800000 */
.L_x_114:
[----:B-----5:R-:W-:Y:S01]  /*3b20*/  FMUL R14, R25, R90 ;  /* 0x0000005a190e7220 */ /* 0x020fe20000400000 */
[----:B------:R-:W-:Y:S01]  /*3b30*/  ISETP.GT.AND P1, PT, R3, 0x8, P1 ;  /* 0x000000080300780c */ /* 0x000fe20000f24270 */
[----:B------:R-:W-:Y:S02]  /*3b40*/  BSSY B1, `(.L_x_116) ;  /* 0x0000005000017945 */ /* 0x000fe40003800000 */
[----:B------:R-:W-:-:S05]  /*3b50*/  FFMA R65, R65, R23, R14 ;  /* 0x0000001741417223 */ /* 0x000fca000000000e */
[----:B------:R0:W-:Y:S05]  /*3b60*/  @P0 STG.E desc[UR38][R10.64+0x144], R65 ;  /* 0x000144410a000986 */ /* 0x0001ea000c101926 */
[----:B------:R-:W-:Y:S05]  /*3b70*/  @!P1 BRA `(.L_x_117) ;  /* 0x0000000000049947 */ /* 0x000fea0003800000 */
[----:B------:R0:W5:Y:S02]  /*3b80*/  LDG.E.LTC128B R25, desc[UR38][R8.64+0x140] ;  /* 0x0001402608197981 */ /* 0x000164000c1e1920 */
.L_x_117:
[----:B------:R-:W-:Y:S05]  /*3b90*/  BSYNC B1 ;  /* 0x0000000000017941 */ /* 0x000fea0003800000 */
.L_x_116:
        /* <DEDUP_REMOVED lines=8> */
.L_x_119:
[----:B------:R-:W-:Y:S05]  /*3c20*/  BSYNC B1 ;  /* 0x0000000000017941 */ /* 0x000fea0003800000 */
.L_x_118:
        /* <DEDUP_REMOVED lines=8> */
.L_x_121:
[----:B------:R-:W-:Y:S05]  /*3cb0*/  BSYNC B1 ;  /* 0x0000000000017941 */ /* 0x000fea0003800000 */
.L_x_120:
[----:B--2--5:R-:W-:Y:S01]  /*3cc0*/  FMUL R5, R25, R90 ;  /* 0x0000005a19057220 */ /* 0x024fe20000400000 */
[----:B------:R-:W-:Y:S01]  /*3cd0*/  ISETP.GT.AND P2, PT, R3, RZ, P1 ;  /* 0x000000ff0300720c */ /* 0x000fe20000f44270 */
[----:B------:R-:W-:Y:S02]  /*3ce0*/  BSSY B1, `(.L_x_122) ;  /* 0x0000005000017945 */ /* 0x000fe40003800000 */
[----:B------:R-:W-:-:S05]  /*3cf0*/  FFMA R5, R68, R23, R5 ;  /* 0x0000001744057223 */ /* 0x000fca0000000005 */
[----:B------:R2:W-:Y:S05]  /*3d00*/  @P3 STG.E desc[UR38][R10.64+0x160], R5 ;  /* 0x000160050a003986 */ /* 0x0005ea000c101926 */
[----:B------:R-:W-:Y:S05]  /*3d10*/  @!P2 BRA `(.L_x_123) ;  /* 0x000000000004a947 */ /* 0x000fea0003800000 */
[----:B------:R0:W5:Y:S02]  /*3d20*/  LDG.E.LTC128B R25, desc[UR38][R6.64+0x164] ;  /* 0x0001642606197981 */ /* 0x000164000c1e1920 */
.L_x_123:
[----:B------:R-:W-:Y:S05]  /*3d30*/  BSYNC B1 ;  /* 0x0000000000017941 */ /* 0x000fea0003800000 */
.L_x_122:
[----:B-----5:R-:W-:Y:S01]  /*3d40*/  FMUL R14, R25, R90 ;  /* 0x0000005a190e7220 */ /* 0x020fe20000400000 */
[----:B------:R-:W-:Y:S01]  /*3d50*/  ISETP.GT.AND P0, PT, R3, 0x8, P0 ;  /* 0x000000080300780c */ /* 0x000fe20000704270 */
[----:B------:R-:W-:Y:S02]  /*3d60*/  BSSY B1, `(.L_x_124) ;  /* 0x0000005000017945 */ /* 0x000fe40003800000 */
[----:B------:R-:W-:-:S05]  /*3d70*/  FFMA R69, R69, R23, R14 ;  /* 0x0000001745457223 */ /* 0x000fca000000000e */
[----:B------:R0:W-:Y:S05]  /*3d80*/  @P2 STG.E desc[UR38][R10.64+0x164], R69 ;  /* 0x000164450a002986 */ /* 0x0001ea000c101926 */
[----:B------:R-:W-:Y:S05]  /*3d90*/  @!P0 BRA `(.L_x_125) ;  /* 0x0000000000048947 */ /* 0x000fea0003800000 */
[----:B------:R0:W5:Y:S02]  /*3da0*/  LDG.E.LTC128B R25, desc[UR38][R8.64+0x160] ;  /* 0x0001602608197981 */ /* 0x000164000c1e1920 */
.L_x_125:
[----:B------:R-:W-:Y:S05]  /*3db0*/  BSYNC B1 ;  /* 0x0000000000017941 */ /* 0x000fea0003800000 */
.L_x_124:
        /* <DEDUP_REMOVED lines=8> */
.L_x_127:
[----:B------:R-:W-:Y:S05]  /*3e40*/  BSYNC B1 ;  /* 0x0000000000017941 */ /* 0x000fea0003800000 */
.L_x_126:
        /* <DEDUP_REMOVED lines=8> */
.L_x_129:
[----:B------:R-:W-:Y:S05]  /*3ed0*/  BSYNC B1 ;  /* 0x0000000000017941 */ /* 0x000fea0003800000 */
.L_x_128:
[----:B--2--5:R-:W-:Y:S01]  /*3ee0*/  FMUL R5, R25, R90 ;  /* 0x0000005a19057220 */ /* 0x024fe20000400000 */
[----:B------:R-:W-:Y:S01]  /*3ef0*/  ISETP.GT.AND P1, PT, R3, RZ, P0 ;  /* 0x000000ff0300720c */ /* 0x000fe20000724270 */
[----:B------:R-:W-:Y:S02]  /*3f00*/  BSSY B1, `(.L_x_130) ;  /* 0x0000005000017945 */ /* 0x000fe40003800000 */
[----:B------:R-:W-:-:S05]  /*3f10*/  FFMA R5, R72, R23, R5 ;  /* 0x0000001748057223 */ /* 0x000fca0000000005 */
[----:B------:R2:W-:Y:S05]  /*3f20*/  @P3 STG.E desc[UR38][R10.64+0x180], R5 ;  /* 0x000180050a003986 */ /* 0x0005ea000c101926 */
[----:B------:R-:W-:Y:S05]  /*3f30*/  @!P1 BRA `(.L_x_131) ;  /* 0x0000000000049947 */ /* 0x000fea0003800000 */
[----:B------:R0:W5:Y:S02]  /*3f40*/  LDG.E.LTC128B R25, desc[UR38][R6.64+0x184] ;  /* 0x0001842606197981 */ /* 0x000164000c1e1920 */
.L_x_131:
[----:B------:R-:W-:Y:S05]  /*3f50*/  BSYNC B1 ;  /* 0x0000000000017941 */ /* 0x000fea0003800000 */
.L_x_130:
[----:B-----5:R-:W-:Y:S01]  /*3f60*/  FMUL R14, R25, R90 ;  /* 0x0000005a190e7220 */ /* 0x020fe20000400000 */
[----:B------:R-:W-:Y:S01]  /*3f70*/  ISETP.GT.AND P2, PT, R3, 0x8, P2 ;  /* 0x000000080300780c */ /* 0x000fe20001744270 */
[----:B------:R-:W-:Y:S02]  /*3f80*/  BSSY B1, `(.L_x_132) ;  /* 0x0000005000017945 */ /* 0x000fe40003800000 */
[----:B------:R-:W-:-:S05]  /*3f90*/  FFMA R73, R73, R23, R14 ;  /* 0x0000001749497223 */ /* 0x000fca000000000e */
[----:B------:R0:W-:Y:S05]  /*3fa0*/  @P1 STG.E desc[UR38][R10.64+0x184], R73 ;  /* 0x000184490a001986 */ /* 0x0001ea000c101926 */
[----:B------:R-:W-:Y:S05]  /*3fb0*/  @!P2 BRA `(.L_x_133) ;  /* 0x000000000004a947 */ /* 0x000fea0003800000 */
[----:B------:R0:W5:Y:S02]  /*3fc0*/  LDG.E.LTC128B R25, desc[UR38][R8.64+0x180] ;  /* 0x0001802608197981 */ /* 0x000164000c1e1920 */
.L_x_133:
[----:B------:R-:W-:Y:S05]  /*3fd0*/  BSYNC B1 ;  /* 0x0000000000017941 */ /* 0x000fea0003800000 */
.L_x_132:
        /* <DEDUP_REMOVED lines=8> */
.L_x_135:
[----:B------:R-:W-:Y:S05]  /*4060*/  BSYNC B1 ;  /* 0x0000000000017941 */ /* 0x000fea0003800000 */
.L_x_134:
        /* <DEDUP_REMOVED lines=8> */
.L_x_137:
[----:B------:R-:W-:Y:S05]  /*40f0*/  BSYNC B1 ;  /* 0x0000000000017941 */ /* 0x000fea0003800000 */
.L_x_136:
[----:B--2--5:R-:W-:Y:S01]  /*4100*/  FMUL R5, R25, R90 ;  /* 0x0000005a19057220 */ /* 0x024fe20000400000 */
[----:B------:R-:W-:Y:S01]  /*4110*/  ISETP.GT.AND P0, PT, R3, RZ, P2 ;  /* 0x000000ff0300720c */ /* 0x000fe20001704270 */
[----:B------:R-:W-:Y:S02]  /*4120*/  BSSY B1, `(.L_x_138) ;  /* 0x0000005000017945 */ /* 0x000fe40003800000 */
[----:B------:R-:W-:-:S05]  /*4130*/  FFMA R5, R76, R23, R5 ;  /* 0x000000174c057223 */ /* 0x000fca0000000005 */
[----:B------:R2:W-:Y:S05]  /*4140*/  @P3 STG.E desc[UR38][R10.64+0x1a0], R5 ;  /* 0x0001a0050a003986 */ /* 0x0005ea000c101926 */
[----:B------:R-:W-:Y:S05]  /*4150*/  @!P0 BRA `(.L_x_139) ;  /* 0x0000000000048947 */ /* 0x000fea0003800000 */
[----:B------:R0:W5:Y:S02]  /*4160*/  LDG.E.LTC128B R25, desc[UR38][R6.64+0x1a4] ;  /* 0x0001a42606197981 */ /* 0x000164000c1e1920 */
.L_x_139:
[----:B------:R-:W-:Y:S05]  /*4170*/  BSYNC B1 ;  /* 0x0000000000017941 */ /* 0x000fea0003800000 */
.L_x_138:
[----:B-----5:R-:W-:Y:S01]  /*4180*/  FMUL R14, R25, R90 ;  /* 0x0000005a190e7220 */ /* 0x020fe20000400000 */
[----:B------:R-:W-:Y:S01]  /*4190*/  ISETP.GT.AND P1, PT, R3, 0x8, P1 ;  /* 0x000000080300780c */ /* 0x000fe20000f24270 */
[----:B------:R-:W-:Y:S02]  /*41a0*/  BSSY B1, `(.L_x_140) ;  /* 0x0000005000017945 */ /* 0x000fe40003800000 */
[----:B------:R-:W-:-:S05]  /*41b0*/  FFMA R77, R77, R23, R14 ;  /* 0x000000174d4d7223 */ /* 0x000fca000000000e */
[----:B------:R0:W-:Y:S05]  /*41c0*/  @P0 STG.E desc[UR38][R10.64+0x1a4], R77 ;  /* 0x0001a44d0a000986 */ /* 0x0001ea000c101926 */
[----:B------:R-:W-:Y:S05]  /*41d0*/  @!P1 BRA `(.L_x_141) ;  /* 0x0000000000049947 */ /* 0x000fea0003800000 */
[----:B------:R0:W5:Y:S02]  /*41e0*/  LDG.E.LTC128B R25, desc[UR38][R8.64+0x1a0] ;  /* 0x0001a02608197981 */ /* 0x000164000c1e1920 */
.L_x_141:
[----:B------:R-:W-:Y:S05]  /*41f0*/  BSYNC B1 ;  /* 0x0000000000017941 */ /* 0x000fea0003800000 */
.L_x_140:
        /* <DEDUP_REMOVED lines=8> */
.L_x_143:
[----:B------:R-:W-:Y:S05]  /*4280*/  BSYNC B1 ;  /* 0x0000000000017941 */ /* 0x000fea0003800000 */
.L_x_142:
        /* <DEDUP_REMOVED lines=8> */
.L_x_145:
[----:B------:R-:W-:Y:S05]  /*4310*/  BSYNC B1 ;  /* 0x0000000000017941 */ /* 0x000fea0003800000 */
.L_x_144:
[----:B--2--5:R-:W-:Y:S01]  /*4320*/  FMUL R5, R25, R90 ;  /* 0x0000005a19057220 */ /* 0x024fe20000400000 */
[----:B------:R-:W-:Y:S01]  /*4330*/  ISETP.GT.AND P2, PT, R3, RZ, P1 ;  /* 0x000000ff0300720c */ /* 0x000fe20000f44270 */
[----:B------:R-:W-:Y:S02]  /*4340*/  BSSY B1, `(.L_x_146) ;  /* 0x0000005000017945 */ /* 0x000fe40003800000 */
[----:B------:R-:W-:-:S05]  /*4350*/  FFMA R5, R80, R23, R5 ;  /* 0x0000001750057223 */ /* 0x000fca0000000005 */
[----:B------:R2:W-:Y:S05]  /*4360*/  @P3 STG.E desc[UR38][R10.64+0x1c0], R5 ;  /* 0x0001c0050a003986 */ /* 0x0005ea000c101926 */
[----:B------:R-:W-:Y:S05]  /*4370*/  @!P2 BRA `(.L_x_147) ;  /* 0x000000000004a947 */ /* 0x000fea0003800000 */
[----:B------:R0:W5:Y:S02]  /*4380*/  LDG.E.LTC128B R25, desc[UR38][R6.64+0x1c4] ;  /* 0x0001c42606197981 */ /* 0x000164000c1e1920 */
.L_x_147:
[----:B------:R-:W-:Y:S05]  /*4390*/  BSYNC B1 ;  /* 0x0000000000017941 */ /* 0x000fea0003800000 */
.L_x_146:
[----:B-----5:R-:W-:Y:S01]  /*43a0*/  FMUL R14, R25, R90 ;  /* 0x0000005a190e7220 */ /* 0x020fe20000400000 */
[----:B------:R-:W-:Y:S01]  /*43b0*/  ISETP.GT.AND P0, PT, R3, 0x8, P0 ;  /* 0x000000080300780c */ /* 0x000fe20000704270 */
[----:B------:R-:W-:Y:S02]  /*43c0*/  BSSY B1, `(.L_x_148) ;  /* 0x0000005000017945 */ /* 0x000fe40003800000 */
[----:B------:R-:W-:-:S05]  /*43d0*/  FFMA R81, R81, R23, R14 ;  /* 0x0000001751517223 */ /* 0x000fca000000000e */
[----:B------:R0:W-:Y:S05]  /*43e0*/  @P2 STG.E desc[UR38][R10.64+0x1c4], R81 ;  /* 0x0001c4510a002986 */ /* 0x0001ea000c101926 */
[----:B------:R-:W-:Y:S05]  /*43f0*/  @!P0 BRA `(.L_x_149) ;  /* 0x0000000000048947 */ /* 0x000fea0003800000 */
[----:B------:R0:W5:Y:S02]  /*4400*/  LDG.E.LTC128B R25, desc[UR38][R8.64+0x1c0] ;  /* 0x0001c02608197981 */ /* 0x000164000c1e1920 */
.L_x_149:
[----:B------:R-:W-:Y:S05]  /*4410*/  BSYNC B1 ;  /* 0x0000000000017941 */ /* 0x000fea0003800000 */
.L_x_148:
        /* <DEDUP_REMOVED lines=8> */
.L_x_151:
[----:B------:R-:W-:Y:S05]  /*44a0*/  BSYNC B1 ;  /* 0x0000000000017941 */ /* 0x000fea0003800000 */
.L_x_150:
[----:B-----5:R-:W-:Y:S01]  /*44b0*/  FMUL R14, R25, R90 ;  /* 0x0000005a190e7220 */ /* 0x020fe20000400000 */
[----:B------:R-:W-:Y:S01]  /*44c0*/  ISETP.GT.AND P0, PT, R4, 0x79, PT ;  /* 0x000000790400780c */ /* 0x000fe20003f04270 */
[----:B------:R-:W-:Y:S01]  /*44d0*/  @P1 IMAD.MOV.U32 R4, RZ, RZ, R12 ;  /* 0x000000ffff041224 */ /* 0x000fe200078e000c */
[----:B------:R-:W-:Y:S01]  /*44e0*/  ISETP.GT.AND P3, PT, R3, RZ, P2 ;  /* 0x000000ff0300720c */ /* 0x000fe20001764270 */
[----:B------:R-:W-:Y:S01]  /*44f0*/  FFMA R83, R83, R23, R14 ;  /* 0x0000001753537223 */ /* 0x000fe2000000000e */
[----:B--2---:R-:W-:Y:S01]  /*4500*/  @P1 IMAD.MOV.U32 R5, RZ, RZ, R13 ;  /* 0x000000ffff051224 */ /* 0x004fe200078e000d */
[----:B------:R-:W-:Y:S04]  /*4510*/  BSSY B1, `(.L_x_152) ;  /* 0x0000004000017945 */ /* 0x000fe80003800000 */
[----:B------:R2:W-:Y:S06]  /*4520*/  @P1 STG.E desc[UR38][R4.64+0x1c4], R83 ;  /* 0x0001c45304001986 */ /* 0x0005ec000c101926 */
[----:B------:R-:W-:Y:S05]  /*4530*/  @!P3 BRA `(.L_x_153) ;  /* 0x000000000004b947 */ /* 0x000fea0003800000 */
[----:B------:R0:W5:Y:S02]  /*4540*/  LDG.E.LTC128B R25, desc[UR38][R6.64+0x1e0] ;  /* 0x0001e02606197981 */ /* 0x000164000c1e1920 */
.L_x_153:
[----:B------:R-:W-:Y:S05]  /*4550*/  BSYNC B1 ;  /* 0x0000000000017941 */ /* 0x000fea0003800000 */
.L_x_152:
[----:B--2--5:R-:W-:Y:S01]  /*4560*/  FMUL R5, R25, R90 ;  /* 0x0000005a19057220 */ /* 0x024fe20000400000 */
[----:B------:R-:W-:Y:S01]  /*4570*/  @P3 IMAD.MOV.U32 R4, RZ, RZ, R10 ;  /* 0x000000ffff043224 */ /* 0x000fe200078e000a */
[----:B------:R-:W-:Y:S01]  /*4580*/  ISETP.GT.AND P1, PT, R3, RZ, P0 ;  /* 0x000000ff0300720c */ /* 0x000fe20000724270 */
[----:B------:R-:W-:Y:S01]  /*4590*/  BSSY B1, `(.L_x_154) ;  /* 0x0000006000017945 */ /* 0x000fe20003800000 */
[----:B------:R-:W-:Y:S01]  /*45a0*/  FFMA R15, R84, R23, R5 ;  /* 0x00000017540f7223 */ /* 0x000fe20000000005 */
[----:B------:R-:W-:-:S05]  /*45b0*/  @P3 IMAD.MOV.U32 R5, RZ, RZ, R11 ;  /* 0x000000ffff053224 */ /* 0x000fca00078e000b */
[----:B------:R2:W-:Y:S05]  /*45c0*/  @P3 STG.E desc[UR38][R4.64+0x1e0], R15 ;  /* 0x0001e00f04003986 */ /* 0x0005ea000c101926 */
[----:B------:R-:W-:Y:S05]  /*45d0*/  @!P1 BRA `(.L_x_155) ;  /* 0x0000000000049947 */ /* 0x000fea0003800000 */
[----:B------:R0:W5:Y:S02]  /*45e0*/  LDG.E.LTC128B R25, desc[UR38][R6.64+0x1e4] ;  /* 0x0001e42606197981 */ /* 0x000164000c1e1920 */
.L_x_155:
[----:B------:R-:W-:Y:S05]  /*45f0*/  BSYNC B1 ;  /* 0x0000000000017941 */ /* 0x000fea0003800000 */
.L_x_154:
[----:B--2--5:R-:W-:Y:S01]  /*4600*/  FMUL R4, R25, R90 ;  /* 0x0000005a19047220 */ /* 0x024fe20000400000 */
[----:B------:R-:W-:Y:S01]  /*4610*/  ISETP.GT.AND P2, PT, R3, 0x8, P2 ;  /* 0x000000080300780c */ /* 0x000fe20001744270 */
[----:B------:R-:W-:Y:S02]  /*4620*/  BSSY B1, `(.L_x_156) ;  /* 0x0000005000017945 */ /* 0x000fe40003800000 */
[----:B------:R-:W-:-:S05]  /*4630*/  FFMA R85, R85, R23, R4 ;  /* 0x0000001755557223 */ /* 0x000fca0000000004 */
[----:B------:R2:W-:Y:S05]  /*4640*/  @P1 STG.E desc[UR38][R10.64+0x1e4], R85 ;  /* 0x0001e4550a001986 */ /* 0x0005ea000c101926 */
[----:B------:R-:W-:Y:S05]  /*4650*/  @!P2 BRA `(.L_x_157) ;  /* 0x000000000004a947 */ /* 0x000fea0003800000 */
[----:B------:R0:W5:Y:S02]  /*4660*/  LDG.E.LTC128B R25, desc[UR38][R8.64+0x1e0] ;  /* 0x0001e02608197981 */ /* 0x000164000c1e1920 */
.L_x_157:
[----:B------:R-:W-:Y:S05]  /*4670*/  BSYNC B1 ;  /* 0x0000000000017941 */ /* 0x000fea0003800000 */
.L_x_156:
[----:B-----5:R-:W-:Y:S01]  /*4680*/  FMUL R5, R25, R90 ;  /* 0x0000005a19057220 */ /* 0x020fe20000400000 */
[----:B------:R-:W-:Y:S01]  /*4690*/  @P2 IMAD.MOV.U32 R4, RZ, RZ, R12 ;  /* 0x000000ffff042224 */ /* 0x000fe200078e000c */
[----:B------:R-:W-:Y:S01]  /*46a0*/  ISETP.GT.AND P0, PT, R3, 0x8, P0 ;  /* 0x000000080300780c */ /* 0x000fe20000704270 */
[----:B------:R-:W-:Y:S01]  /*46b0*/  BSSY B1, `(.L_x_158) ;  /* 0x0000006000017945 */ /* 0x000fe20003800000 */
[----:B01--4-:R-:W-:Y:S01]  /*46c0*/  FFMA R7, R86, R23, R5 ;  /* 0x0000001756077223 */ /* 0x013fe20000000005 */
[----:B------:R-:W-:-:S05]  /*46d0*/  @P2 IMAD.MOV.U32 R5, RZ, RZ, R13 ;  /* 0x000000ffff052224 */ /* 0x000fca00078e000d */
[----:B------:R0:W-:Y:S05]  /*46e0*/  @P2 STG.E desc[UR38][R4.64+0x1e0], R7 ;  /* 0x0001e00704002986 */ /* 0x0001ea000c101926 */
[----:B------:R-:W-:Y:S05]  /*46f0*/  @!P0 BRA `(.L_x_159) ;  /* 0x0000000000048947 */ /* 0x000fea0003800000 */
[----:B------:R1:W5:Y:S02]  /*4700*/  LDG.E.LTC128B R25, desc[UR38][R8.64+0x1e4] ;  /* 0x0001e42608197981 */ /* 0x000364000c1e1920 */
.L_x_159:
[----:B------:R-:W-:Y:S05]  /*4710*/  BSYNC B1 ;  /* 0x0000000000017941 */ /* 0x000fea0003800000 */
.L_x_158:
[----:B0----5:R-:W-:-:S04]  /*4720*/  FMUL R4, R25, R90 ;  /* 0x0000005a19047220 */ /* 0x021fc80000400000 */
[----:B------:R-:W-:Y:S01]  /*4730*/  FFMA R87, R87, R23, R4 ;  /* 0x0000001757577223 */ /* 0x000fe20000000004 */
[----:B------:R-:W-:Y:S06]  /*4740*/  @!P0 BRA `(.L_x_160) ;  /* 0x0000000c00c88947 */ /* 0x000fec0003800000 */
[----:B------:R0:W-:Y:S01]  /*4750*/  STG.E desc[UR38][R12.64+0x1e4], R87 ;  /* 0x0001e4570c007986 */ /* 0x0001e2000c101926 */
[----:B------:R-:W-:Y:S05]  /*4760*/  BRA `(.L_x_160) ;  /* 0x0000000c00c07947 */ /* 0x000fea0003800000 */
.L_x_35:
[----:B------:R-:W-:Y:S01]  /*4770*/  ISETP.GT.AND P0, PT, R4, 0x1, PT ;  /* 0x000000010400780c */ /* 0x000fe20003f04270 */
[----:B------:R-:W-:Y:S01]  /*4780*/  ULDC.64 UR4, c[0x0][0x5c0] ;  /* 0x0001700000047ab9 */ /* 0x000fe20000000a00 */
[-C--:B------:R-:W-:Y:S01]  /*4790*/  FMUL R5, R24, R23.reuse ;  /* 0x0000001718057220 */ /* 0x080fe20000400000 */
[C---:B------:R-:W-:Y:S01]  /*47a0*/  LEA R6, P4, R106.reuse, UR4, 0x2 ;  /* 0x000000046a067c11 */ /* 0x040fe2000f8810ff */
[-C--:B------:R-:W-:Y:S01]  /*47b0*/  FMUL R25, R25, R23.reuse ;  /* 0x0000001719197220 */ /* 0x080fe20000400000 */
[----:B------:R-:W-:Y:S01]  /*47c0*/  ISETP.GT.AND P2, PT, R3, RZ, P0 ;  /* 0x000000ff0300720c */ /* 0x000fe20000744270 */
[-C--:B------:R-:W-:Y:S01]  /*47d0*/  FMUL R27, R27, R23.reuse ;  /* 0x000000171b1b7220 */ /* 0x080fe20000400000 */
[----:B------:R-:W-:Y:S01]  /*47e0*/  LEA.HI.X R7, R106, UR5, R115, 0x2, P4 ;  /* 0x000000056a077c11 */ /* 0x000fe2000a0f1473 */
[-C--:B------:R-:W-:Y:S01]  /*47f0*/  FMUL R11, R28, R23.reuse ;  /* 0x000000171c0b7220 */ /* 0x080fe20000400000 */
[----:B------:R-:W-:Y:S01]  /*4800*/  ISETP.GT.AND P3, PT, R3, 0x8, P3 ;  /* 0x000000080300780c */ /* 0x000fe20001f64270 */
[-C--:B------:R-:W-:Y:S01]  /*4810*/  FMUL R29, R29, R23.reuse ;  /* 0x000000171d1d7220 */ /* 0x080fe20000400000 */
[----:B------:R-:W-:Y:S01]  /*4820*/  SHF.L.U64.HI R9, R91, 0x2, R92 ;  /* 0x000000025b097819 */ /* 0x000fe2000001025c */
[----:B------:R0:W-:Y:S01]  /*4830*/  @P1 STG.E desc[UR38][R6.64], R5 ;  /* 0x0000000506001986 */ /* 0x0001e2000c101926 */
[----:B------:R-:W-:Y:S01]  /*4840*/  ISETP.GT.AND P0, PT, R3, 0x8, P0 ;  /* 0x000000080300780c */ /* 0x000fe20000704270 */
[-C--:B------:R-:W-:Y:S01]  /*4850*/  FMUL R31, R31, R23.reuse ;  /* 0x000000171f1f7220 */ /* 0x080fe20000400000 */
[----:B------:R-:W-:Y:S01]  /*4860*/  LEA R8, P1, R91, R6, 0x2 ;  /* 0x000000065b087211 */ /* 0x000fe200078210ff */
[-C--:B------:R-:W-:Y:S01]  /*4870*/  FMUL R33, R33, R23.reuse ;  /* 0x0000001721217220 */ /* 0x080fe20000400000 */
[C---:B------:R-:W-:Y:S01]  /*4880*/  ISETP.GT.AND P5, PT, R4.reuse, 0x8, PT ;  /* 0x000000080400780c */ /* 0x040fe20003fa4270 */
[----:B------:R-:W-:Y:S01]  /*4890*/  @P2 STG.E desc[UR38][R6.64+0x4], R25 ;  /* 0x0000041906002986 */ /* 0x000fe2000c101926 */
[----:B------:R-:W-:Y:S01]  /*48a0*/  ISETP.GT.AND P4, PT, R4, 0x9, PT ;  /* 0x000000090400780c */ /* 0x000fe20003f84270 */
[----:B------:R-:W-:Y:S01]  /*48b0*/  IMAD.X R9, R9, 0x1, R7, P1 ;  /* 0x0000000109097824 */ /* 0x000fe200008e0607 */
[----:B------:R-:W-:Y:S01]  /*48c0*/  ISETP.GT.AND P2, PT, R3, RZ, P5 ;  /* 0x000000ff0300720c */ /* 0x000fe20002f44270 */
[-C--:B------:R-:W-:Y:S01]  /*48d0*/  FMUL R35, R35, R23.reuse ;  /* 0x0000001723237220 */ /* 0x080fe20000400000 */
[C---:B------:R-:W-:Y:S01]  /*48e0*/  ISETP.GT.AND P1, PT, R3.reuse, RZ, P4 ;  /* 0x000000ff0300720c */ /* 0x040fe20002724270 */
[-C--:B0-----:R-:W-:Y:S01]  /*48f0*/  FMUL R5, R26, R23.reuse ;  /* 0x000000171a057220 */ /* 0x081fe20000400000 */
[----:B------:R-:W-:Y:S01]  /*4900*/  ISETP.GT.AND P4, PT, R3, 0x8, P4 ;  /* 0x000000080300780c */ /* 0x000fe20002784270 */
[-C--:B------:R-:W-:Y:S01]  /*4910*/  FMUL R37, R37, R23.reuse ;  /* 0x0000001725257220 */ /* 0x080fe20000400000 */
[-C--:B------:R-:W-:Y:S01]  /*4920*/  FMUL R39, R39, R23.reuse ;  /* 0x0000001727277220 */ /* 0x080fe20000400000 */
[-C--:B------:R-:W-:Y:S01]  /*4930*/  FMUL R41, R41, R23.reuse ;  /* 0x0000001729297220 */ /* 0x080fe20000400000 */
[----:B------:R0:W-:Y:S01]  /*4940*/  @P3 STG.E desc[UR38][R8.64], R5 ;  /* 0x0000000508003986 */ /* 0x0001e2000c101926 */
[C---:B------:R-:W-:Y:S01]  /*4950*/  ISETP.GT.AND P3, PT, R4.reuse, 0x11, PT ;  /* 0x000000110400780c */ /* 0x040fe20003f64270 */
[-C--:B------:R-:W-:Y:S01]  /*4960*/  FMUL R43, R43, R23.reuse ;  /* 0x000000172b2b7220 */ /* 0x080fe20000400000 */
[-C--:B------:R-:W-:Y:S01]  /*4970*/  FMUL R45, R45, R23.reuse ;  /* 0x000000172d2d7220 */ /* 0x080fe20000400000 */
[----:B------:R-:W-:Y:S01]  /*4980*/  @P0 STG.E desc[UR38][R8.64+0x4], R27 ;  /* 0x0000041b08000986 */ /* 0x000fe2000c101926 */
[----:B------:R-:W-:Y:S01]  /*4990*/  ISETP.GT.AND P0, PT, R3, 0x8, P5 ;  /* 0x000000080300780c */ /* 0x000fe20002f04270 */
[-C--:B------:R-:W-:Y:S01]  /*49a0*/  FMUL R47, R47, R23.reuse ;  /* 0x000000172f2f7220 */ /* 0x080fe20000400000 */
[----:B------:R-:W-:Y:S01]  /*49b0*/  ISETP.GT.AND P5, PT, R4, 0x10, PT ;  /* 0x000000100400780c */ /* 0x000fe20003fa4270 */
[----:B------:R1:W-:Y:S01]  /*49c0*/  @P2 STG.E desc[UR38][R6.64+0x20], R11 ;  /* 0x0000200b06002986 */ /* 0x0003e2000c101926 */
[-C--:B------:R-:W-:Y:S01]  /*49d0*/  FMUL R49, R49, R23.reuse ;  /* 0x0000001731317220 */ /* 0x080fe20000400000 */
[-C--:B------:R-:W-:Y:S01]  /*49e0*/  FMUL R51, R51, R23.reuse ;  /* 0x0000001733337220 */ /* 0x080fe20000400000 */
[C---:B------:R-:W-:Y:S01]  /*49f0*/  ISETP.GT.AND P2, PT, R3.reuse, RZ, P5 ;  /* 0x000000ff0300720c */ /* 0x040fe20002f44270 */
[----:B------:R-:W-:Y:S01]  /*4a00*/  @P1 STG.E desc[UR38][R6.64+0x24], R29 ;  /* 0x0000241d06001986 */ /* 0x000fe2000c101926 */
[C---:B------:R-:W-:Y:S01]  /*4a10*/  ISETP.GT.AND P1, PT, R3.reuse, RZ, P3 ;  /* 0x000000ff0300720c */ /* 0x040fe20001f24270 */
[-C--:B0-----:R-:W-:Y:S01]  /*4a20*/  FMUL R5, R30, R23.reuse ;  /* 0x000000171e057220 */ /* 0x081fe20000400000 */
[----:B------:R-:W-:Y:S01]  /*4a30*/  ISETP.GT.AND P3, PT, R3, 0x8, P3 ;  /* 0x000000080300780c */ /* 0x000fe20001f64270 */
[-C--:B------:R-:W-:Y:S01]  /*4a40*/  FMUL R53, R53, R23.reuse ;  /* 0x0000001735357220 */ /* 0x080fe20000400000 */
[-C--:B------:R-:W-:Y:S01]  /*4a50*/  FMUL R55, R55, R23.reuse ;  /* 0x0000001737377220 */ /* 0x080fe20000400000 */
[-C--:B------:R-:W-:Y:S01]  /*4a60*/  FMUL R57, R57, R23.reuse ;  /* 0x0000001739397220 */ /* 0x080fe20000400000 */
[----:B------:R0:W-:Y:S01]  /*4a70*/  @P0 STG.E desc[UR38][R8.64+0x20], R5 ;  /* 0x0000200508000986 */ /* 0x0001e2000c101926 */
[-C--:B-1----:R-:W-:Y:S01]  /*4a80*/  FMUL R11, R32, R23.reuse ;  /* 0x00000017200b7220 */ /* 0x082fe20000400000 */
[----:B------:R-:W-:Y:S01]  /*4a90*/  ISETP.GT.AND P0, PT, R3, 0x8, P5 ;  /* 0x000000080300780c */ /* 0x000fe20002f04270 */
[-C--:B------:R-:W-:Y:S01]  /*4aa0*/  FMUL R59, R59, R23.reuse ;  /* 0x000000173b3b7220 */ /* 0x080fe20000400000 */
[----:B------:R-:W-:Y:S01]  /*4ab0*/  @P4 STG.E desc[UR38][R8.64+0x24], R31 ;  /* 0x0000241f08004986 */ /* 0x000fe2000c101926 */
[C---:B------:R-:W-:Y:S01]  /*4ac0*/  ISETP.GT.AND P5, PT, R4.reuse, 0x18, PT ;  /* 0x000000180400780c */ /* 0x040fe20003fa4270 */
[-C--:B------:R-:W-:Y:S01]  /*4ad0*/  FMUL R61, R61, R23.reuse ;  /* 0x000000173d3d7220 */ /* 0x080fe20000400000 */
[----:B------:R-:W-:Y:S01]  /*4ae0*/  ISETP.GT.AND P4, PT, R4, 0x19, PT ;  /* 0x000000190400780c */ /* 0x000fe20003f84270 */
[----:B------:R1:W-:Y:S01]  /*4af0*/  @P2 STG.E desc[UR38][R6.64+0x40], R11 ;  /* 0x0000400b06002986 */ /* 0x0003e2000c101926 */
[----:B------:R-:W-:Y:S01]  /*4b00*/  ISETP.GT.AND P2, PT, R3, RZ, P5 ;  /* 0x000000ff0300720c */ /* 0x000fe20002f44270 */
[-C--:B------:R-:W-:Y:S01]  /*4b10*/  FMUL R63, R63, R23.reuse ;  /* 0x000000173f3f7220 */ /* 0x080fe20000400000 */
[-C--:B------:R-:W-:Y:S01]  /*4b20*/  FMUL R65, R65, R23.reuse ;  /* 0x0000001741417220 */ /* 0x080fe20000400000 */
        /* <DEDUP_REMOVED lines=32> */
[----:B------:R-:W-:Y:S01]  /*4d30*/  FMUL R87, R87, R23 ;  /* 0x0000001757577220 */ /* 0x000fe20000400000 */
[----:B------:R-:W-:Y:S01]  /*4d40*/  ISETP.GT.AND P4, PT, R4, 0x29, PT ;  /* 0x000000290400780c */ /* 0x000fe20003f84270 */
[----:B------:R1:W-:Y:S01]  /*4d50*/  @P2 STG.E desc[UR38][R6.64+0x80], R11 ;  /* 0x0000800b06002986 */ /* 0x0003e2000c101926 */
[----:B------:R-:W-:-:S03]  /*4d60*/  ISETP.GT.AND P2, PT, R3, RZ, P5 ;  /* 0x000000ff0300720c */ /* 0x000fc60002f44270 */
[----:B------:R-:W-:Y:S01]  /*4d70*/  @P1 STG.E desc[UR38][R6.64+0x84], R41 ;  /* 0x0000842906001986 */ /* 0x000fe2000c101926 */
[C---:B------:R-:W-:Y:S01]  /*4d80*/  ISETP.GT.AND P1, PT, R3.reuse, RZ, P4 ;  /* 0x000000ff0300720c */ /* 0x040fe20002724270 */
[----:B0-----:R-:W-:Y:S01]  /*4d90*/  FMUL R5, R42, R23 ;  /* 0x000000172a057220 */ /* 0x001fe20000400000 */
[----:B------:R-:W-:-:S04]  /*4da0*/  ISETP.GT.AND P4, PT, R3, 0x8, P4 ;  /* 0x000000080300780c */ /* 0x000fc80002784270 */
[----:B------:R0:W-:Y:S01]  /*4db0*/  @P0 STG.E desc[UR38][R8.64+0x80], R5 ;  /* 0x0000800508000986 */ /* 0x0001e2000c101926 */
[----:B-1----:R-:W-:Y:S01]  /*4dc0*/  FMUL R11, R44, R23 ;  /* 0x000000172c0b7220 */ /* 0x002fe20000400000 */
[C---:B------:R-:W-:Y:S02]  /*4dd0*/  ISETP.GT.AND P0, PT, R3.reuse, 0x8, P5 ;  /* 0x000000080300780c */ /* 0x040fe40002f04270 */
[----:B------:R-:W-:Y:S01]  /*4de0*/  @P3 STG.E desc[UR38][R8.64+0x84], R43 ;  /* 0x0000842b08003986 */ /* 0x000fe2000c101926 */
[C---:B------:R-:W-:Y:S02]  /*4df0*/  ISETP.GT.AND P5, PT, R4.reuse, 0x30, PT ;  /* 0x000000300400780c */ /* 0x040fe40003fa4270 */
        /* <DEDUP_REMOVED lines=21> */
[----:B------:R-:W-:Y:S02]  /*4f50*/  ISETP.GT.AND P0, PT, R3, 0x8, P5 ;  /* 0x000000080300780c */ /* 0x000fe40002f04270 */
[----:B------:R-:W-:Y:S01]  /*4f60*/  @P3 STG.E desc[UR38][R8.64+0xc4], R51 ;  /* 0x0000c43308003986 */ /* 0x000fe2000c101926 */
[----:B------:R-:W-:-:S03]  /*4f70*/  ISETP.GT.AND P5, PT, R4, 0x40, PT ;  /* 0x000000400400780c */ /* 0x000fc60003fa4270 */
[----:B------:R1:W-:Y:S01]  /*4f80*/  @P2 STG.E desc[UR38][R6.64+0xe0], R11 ;  /* 0x0000e00b06002986 */ /* 0x0003e2000c101926 */
[----:B------:R-:W-:-:S03]  /*4f90*/  ISETP.GT.AND P3, PT, R3, RZ, P5 ;  /* 0x000000ff0300720c */ /* 0x000fc60002f64270 */
[----:B------:R-:W-:Y:S01]  /*4fa0*/  @P1 STG.E desc[UR38][R6.64+0xe4], R53 ;  /* 0x0000e43506001986 */ /* 0x000fe2000c101926 */
[----:B------:R-:W-:Y:S01]  /*4fb0*/  ISETP.GT.AND P1, PT, R4, 0x41, PT ;  /* 0x000000410400780c */ /* 0x000fe20003f24270 */
[----:B0-----:R-:W-:-:S03]  /*4fc0*/  FMUL R5, R54, R23 ;  /* 0x0000001736057220 */ /* 0x001fc60000400000 */
[C---:B------:R-:W-:Y:S02]  /*4fd0*/  ISETP.GT.AND P2, PT, R3.reuse, RZ, P1 ;  /* 0x000000ff0300720c */ /* 0x040fe40000f44270 */
[----:B------:R0:W-:Y:S01]  /*4fe0*/  @P0 STG.E desc[UR38][R8.64+0xe0], R5 ;  /* 0x0000e00508000986 */ /* 0x0001e2000c101926 */
[-C--:B-1----:R-:W-:Y:S01]  /*4ff0*/  FMUL R11, R56, R23.reuse ;  /* 0x00000017380b7220 */ /* 0x082fe20000400000 */
[C---:B------:R-:W-:Y:S02]  /*5000*/  ISETP.GT.AND P0, PT, R3.reuse, 0x8, P5 ;  /* 0x000000080300780c */ /* 0x040fe40002f04270 */
[----:B------:R-:W-:Y:S01]  /*5010*/  @P4 STG.E desc[UR38][R8.64+0xe4], R55 ;  /* 0x0000e43708004986 */ /* 0x000fe2000c101926 */
[C---:B------:R-:W-:Y:S02]  /*5020*/  ISETP.GT.AND P1, PT, R3.reuse, 0x8, P1 ;  /* 0x000000080300780c */ /* 0x040fe40000f24270 */
[C---:B------:R-:W-:Y:S01]  /*5030*/  ISETP.GT.AND P5, PT, R4.reuse, 0x48, PT ;  /* 0x000000480400780c */ /* 0x040fe20003fa4270 */
[----:B------:R1:W-:Y:S03]  /*5040*/  @P3 STG.E desc[UR38][R6.64+0x100], R11 ;  /* 0x0001000b06003986 */ /* 0x0003e6000c101926 */
[----:B------:R-:W-:Y:S01]  /*5050*/  ISETP.GT.AND P4, PT, R3, RZ, P5 ;  /* 0x000000ff0300720c */ /* 0x000fe20002f84270 */
[----:B------:R-:W-:Y:S01]  /*5060*/  @P2 STG.E desc[UR38][R6.64+0x104], R57 ;  /* 0x0001043906002986 */ /* 0x000fe2000c101926 */
[----:B------:R-:W-:Y:S01]  /*5070*/  ISETP.GT.AND P2, PT, R4, 0x49, PT ;  /* 0x000000490400780c */ /* 0x000fe20003f44270 */
[----:B0-----:R-:W-:-:S03]  /*5080*/  FMUL R5, R58, R23 ;  /* 0x000000173a057220 */ /* 0x001fc60000400000 */
[C---:B------:R-:W-:Y:S02]  /*5090*/  ISETP.GT.AND P3, PT, R3.reuse, RZ, P2 ;  /* 0x000000ff0300720c */ /* 0x040fe40001764270 */
[----:B------:R0:W-:Y:S01]  /*50a0*/  @P0 STG.E desc[UR38][R8.64+0x100], R5 ;  /* 0x0001000508000986 */ /* 0x0001e2000c101926 */
[----:B-1----:R-:W-:Y:S01]  /*50b0*/  FMUL R11, R60, R23 ;  /* 0x000000173c0b7220 */ /* 0x002fe20000400000 */
[C---:B------:R-:W-:Y:S02]  /*50c0*/  ISETP.GT.AND P2, PT, R3.reuse, 0x8, P2 ;  /* 0x000000080300780c */ /* 0x040fe40001744270 */
[----:B------:R-:W-:Y:S01]  /*50d0*/  @P1 STG.E desc[UR38][R8.64+0x104], R59 ;  /* 0x0001043b08001986 */ /* 0x000fe2000c101926 */
[----:B------:R-:W-:Y:S02]  /*50e0*/  ISETP.GT.AND P1, PT, R3, 0x8, P5 ;  /* 0x000000080300780c */ /* 0x000fe40002f24270 */
[C---:B------:R-:W-:Y:S01]  /*50f0*/  ISETP.GT.AND P5, PT, R4.reuse, 0x50, PT ;  /* 0x000000500400780c */ /* 0x040fe20003fa4270 */
[----:B------:R1:W-:Y:S01]  /*5100*/  @P4 STG.E desc[UR38][R6.64+0x120], R11 ;  /* 0x0001200b06004986 */ /* 0x0003e2000c101926 */
[----:B------:R-:W-:-:S03]  /*5110*/  ISETP.GT.AND P0, PT, R4, 0x51, PT ;  /* 0x000000510400780c */ /* 0x000fc60003f04270 */
[----:B------:R-:W-:Y:S01]  /*5120*/  @P3 STG.E desc[UR38][R6.64+0x124], R61 ;  /* 0x0001243d06003986 */ /* 0x000fe2000c101926 */
[C---:B------:R-:W-:Y:S01]  /*5130*/  ISETP.GT.AND P3, PT, R3.reuse, RZ, P5 ;  /* 0x000000ff0300720c */ /* 0x040fe20002f64270 */
[-C--:B0-----:R-:W-:Y:S01]  /*5140*/  FMUL R5, R62, R23.reuse ;  /* 0x000000173e057220 */ /* 0x081fe20000400000 */
[C---:B------:R-:W-:Y:S02]  /*5150*/  ISETP.GT.AND P4, PT, R3.reuse, RZ, P0 ;  /* 0x000000ff0300720c */ /* 0x040fe40000784270 */
[C---:B------:R-:W-:Y:S02]  /*5160*/  ISETP.GT.AND P0, PT, R3.reuse, 0x8, P0 ;  /* 0x000000080300780c */ /* 0x040fe40000704270 */
[----:B------:R0:W-:Y:S01]  /*5170*/  @P1 STG.E desc[UR38][R8.64+0x120], R5 ;  /* 0x0001200508001986 */ /* 0x0001e2000c101926 */
[----:B------:R-:W-:Y:S01]  /*5180*/  ISETP.GT.AND P1, PT, R3, 0x8, P5 ;  /* 0x000000080300780c */ /* 0x000fe20002f24270 */
[----:B-1----:R-:W-:Y:S02]  /*5190*/  FMUL R11, R64, R23 ;  /* 0x00000017400b7220 */ /* 0x002fe40000400000 */
[----:B------:R-:W-:Y:S01]  /*51a0*/  @P2 STG.E desc[UR38][R8.64+0x124], R63 ;  /* 0x0001243f08002986 */ /* 0x000fe2000c101926 */
[----:B------:R-:W-:-:S03]  /*51b0*/  ISETP.GT.AND P2, PT, R4, 0x58, PT ;  /* 0x000000580400780c */ /* 0x000fc60003f44270 */
[----:B------:R1:W-:Y:S01]  /*51c0*/  @P3 STG.E desc[UR38][R6.64+0x140], R11 ;  /* 0x0001400b06003986 */ /* 0x0003e2000c101926 */
[C---:B------:R-:W-:Y:S02]  /*51d0*/  ISETP.GT.AND P5, PT, R3.reuse, RZ, P2 ;  /* 0x000000ff0300720c */ /* 0x040fe400017a4270 */
[----:B------:R-:W-:Y:S01]  /*51e0*/  ISETP.GT.AND P3, PT, R4, 0x59, PT ;  /* 0x000000590400780c */ /* 0x000fe20003f64270 */
[-C--:B0-----:R-:W-:Y:S01]  /*51f0*/  FMUL R5, R66, R23.reuse ;  /* 0x0000001742057220 */ /* 0x081fe20000400000 */
[----:B------:R-:W-:Y:S01]  /*5200*/  @P4 STG.E desc[UR38][R6.64+0x144], R65 ;  /* 0x0001444106004986 */ /* 0x000fe2000c101926 */
[C---:B------:R-:W-:Y:S02]  /*5210*/  ISETP.GT.AND P2, PT, R3.reuse, 0x8, P2 ;  /* 0x000000080300780c */ /* 0x040fe40001744270 */
[C---:B------:R-:W-:Y:S01]  /*5220*/  ISETP.GT.AND P4, PT, R3.reuse, RZ, P3 ;  /* 0x000000ff0300720c */ /* 0x040fe20001f84270 */
[----:B------:R0:W-:Y:S01]  /*5230*/  @P1 STG.E desc[UR38][R8.64+0x140], R5 ;  /* 0x0001400508001986 */ /* 0x0001e2000c101926 */
[----:B------:R-:W-:Y:S01]  /*5240*/  ISETP.GT.AND P3, PT, R3, 0x8, P3 ;  /* 0x000000080300780c */ /* 0x000fe20001f64270 */
[----:B-1----:R-:W-:-:S02]  /*5250*/  FMUL R11, R68, R23 ;  /* 0x00000017440b7220 */ /* 0x002fc40000400000 */
[----:B------:R-:W-:Y:S01]  /*5260*/  @P0 STG.E desc[UR38][R8.64+0x144], R67 ;  /* 0x0001444308000986 */ /* 0x000fe2000c101926 */
[C---:B------:R-:W-:Y:S02]  /*5270*/  ISETP.GT.AND P0, PT, R4.reuse, 0x60, PT ;  /* 0x000000600400780c */ /* 0x040fe40003f04270 */
[----:B------:R-:W-:Y:S01]  /*5280*/  ISETP.GT.AND P1, PT, R4, 0x61, PT ;  /* 0x000000610400780c */ /* 0x000fe20003f24270 */
[----:B------:R1:W-:Y:S01]  /*5290*/  @P5 STG.E desc[UR38][R6.64+0x160], R11 ;  /* 0x0001600b06005986 */ /* 0x0003e2000c101926 */
[C---:B------:R-:W-:Y:S02]  /*52a0*/  ISETP.GT.AND P5, PT, R3.reuse, RZ, P0 ;  /* 0x000000ff0300720c */ /* 0x040fe400007a4270 */
[C---:B------:R-:W-:Y:S01]  /*52b0*/  ISETP.GT.AND P0, PT, R3.reuse, 0x8, P0 ;  /* 0x000000080300780c */ /* 0x040fe20000704270 */
[----:B0-----:R-:W-:Y:S01]  /*52c0*/  FMUL R5, R70, R23 ;  /* 0x0000001746057220 */ /* 0x001fe20000400000 */
[----:B------:R-:W-:Y:S01]  /*52d0*/  @P4 STG.E desc[UR38][R6.64+0x164], R69 ;  /* 0x0001644506004986 */ /* 0x000fe2000c101926 */
[----:B------:R-:W-:-:S02]  /*52e0*/  ISETP.GT.AND P4, PT, R3, RZ, P1 ;  /* 0x000000ff0300720c */ /* 0x000fc40000f84270 */
[----:B------:R-:W-:Y:S01]  /*52f0*/  ISETP.GT.AND P1, PT, R3, 0x8, P1 ;  /* 0x000000080300780c */ /* 0x000fe20000f24270 */
[----:B------:R0:W-:Y:S01]  /*5300*/  @P2 STG.E desc[UR38][R8.64+0x160], R5 ;  /* 0x0001600508002986 */ /* 0x0001e2000c101926 */
[----:B------:R-:W-:Y:S01]  /*5310*/  ISETP.GT.AND P2, PT, R4, 0x68, PT ;  /* 0x000000680400780c */ /* 0x000fe20003f44270 */
[----:B-1----:R-:W-:Y:S02]  /*5320*/  FMUL R11, R72, R23 ;  /* 0x00000017480b7220 */ /* 0x002fe40000400000 */
[----:B------:R-:W-:Y:S01]  /*5330*/  @P3 STG.E desc[UR38][R8.64+0x164], R71 ;  /* 0x0001644708003986 */ /* 0x000fe2000c101926 */
[----:B------:R-:W-:-:S03]  /*5340*/  ISETP.GT.AND P3, PT, R4, 0x69, PT ;  /* 0x000000690400780c */ /* 0x000fc60003f64270 */
[----:B------:R1:W-:Y:S01]  /*5350*/  @P5 STG.E desc[UR38][R6.64+0x180], R11 ;  /* 0x0001800b06005986 */ /* 0x0003e2000c101926 */
[C---:B------:R-:W-:Y:S02]  /*5360*/  ISETP.GT.AND P5, PT, R3.reuse, RZ, P2 ;  /* 0x000000ff0300720c */ /* 0x040fe400017a4270 */
[C---:B------:R-:W-:Y:S01]  /*5370*/  ISETP.GT.AND P2, PT, R3.reuse, 0x8, P2 ;  /* 0x000000080300780c */ /* 0x040fe20001744270 */
[-C--:B0-----:R-:W-:Y:S01]  /*5380*/  FMUL R5, R74, R23.reuse ;  /* 0x000000174a057220 */ /* 0x081fe20000400000 */
[----:B------:R-:W-:Y:S01]  /*5390*/  @P4 STG.E desc[UR38][R6.64+0x184], R73 ;  /* 0x0001844906004986 */ /* 0x000fe2000c101926 */
[C---:B------:R-:W-:Y:S02]  /*53a0*/  ISETP.GT.AND P4, PT, R3.reuse, RZ, P3 ;  /* 0x000000ff0300720c */ /* 0x040fe40001f84270 */
[----:B------:R-:W-:Y:S01]  /*53b0*/  ISETP.GT.AND P3, PT, R3, 0x8, P3 ;  /* 0x000000080300780c */ /* 0x000fe20001f64270 */
[----:B------:R0:W-:Y:S01]  /*53c0*/  @P0 STG.E desc[UR38][R8.64+0x180], R5 ;  /* 0x0001800508000986 */ /* 0x0001e2000c101926 */
[----:B------:R-:W-:Y:S01]  /*53d0*/  ISETP.GT.AND P0, PT, R4, 0x70, PT ;  /* 0x000000700400780c */ /* 0x000fe20003f04270 */
[----:B-1----:R-:W-:-:S02]  /*53e0*/  FMUL R11, R76, R23 ;  /* 0x000000174c0b7220 */ /* 0x002fc40000400000 */
[----:B------:R-:W-:Y:S01]  /*53f0*/  @P1 STG.E desc[UR38][R8.64+0x184], R75 ;  /* 0x0001844b08001986 */ /* 0x000fe2000c101926 */
[----:B------:R-:W-:-:S03]  /*5400*/  ISETP.GT.AND P1, PT, R4, 0x71, PT ;  /* 0x000000710400780c */ /* 0x000fc60003f24270 */
[----:B------:R1:W-:Y:S01]  /*5410*/  @P5 STG.E desc[UR38][R6.64+0x1a0], R11 ;  /* 0x0001a00b06005986 */ /* 0x0003e2000c101926 */
[C---:B------:R-:W-:Y:S02]  /*5420*/  ISETP.GT.AND P5, PT, R3.reuse, RZ, P0 ;  /* 0x000000ff0300720c */ /* 0x040fe400007a4270 */
[C---:B------:R-:W-:Y:S01]  /*5430*/  ISETP.GT.AND P0, PT, R3.reuse, 0x8, P0 ;  /* 0x000000080300780c */ /* 0x040fe20000704270 */
[----:B------:R-:W-:Y:S01]  /*5440*/  @P4 STG.E desc[UR38][R6.64+0x1a4], R77 ;  /* 0x0001a44d06004986 */ /* 0x000fe2000c101926 */
[-C--:B0-----:R-:W-:Y:S01]  /*5450*/  FMUL R5, R78, R23.reuse ;  /* 0x000000174e057220 */ /* 0x081fe20000400000 */
[C---:B------:R-:W-:Y:S02]  /*5460*/  ISETP.GT.AND P4, PT, R3.reuse, RZ, P1 ;  /* 0x000000ff0300720c */ /* 0x040fe40000f84270 */
[----:B------:R-:W-:Y:S02]  /*5470*/  ISETP.GT.AND P1, PT, R3, 0x8, P1 ;  /* 0x000000080300780c */ /* 0x000fe40000f24270 */
[----:B------:R0:W-:Y:S01]  /*5480*/  @P2 STG.E desc[UR38][R8.64+0x1a0], R5 ;  /* 0x0001a00508002986 */ /* 0x0001e2000c101926 */
[----:B------:R-:W-:Y:S01]  /*5490*/  ISETP.GT.AND P2, PT, R4, 0x78, PT ;  /* 0x000000780400780c */ /* 0x000fe20003f44270 */
[----:B-1----:R-:W-:-:S02]  /*54a0*/  FMUL R11, R80, R23 ;  /* 0x00000017500b7220 */ /* 0x002fc40000400000 */
[----:B------:R-:W-:Y:S01]  /*54b0*/  @P3 STG.E desc[UR38][R8.64+0x1a4], R79 ;  /* 0x0001a44f08003986 */ /* 0x000fe2000c101926 */
[----:B------:R-:W-:Y:S01]  /*54c0*/  ISETP.GT.AND P3, PT, R4, 0x79, PT ;  /* 0x000000790400780c */ /* 0x000fe20003f64270 */
[----:B------:R-:W-:Y:S02]  /*54d0*/  @P5 IMAD.MOV.U32 R4, RZ, RZ, R6 ;  /* 0x000000ffff045224 */ /* 0x000fe400078e0006 */
[----:B0-----:R-:W-:-:S05]  /*54e0*/  @P5 IMAD.MOV.U32 R5, RZ, RZ, R7 ;  /* 0x000000ffff055224 */ /* 0x001fca00078e0007 */
[----:B------:R0:W-:Y:S01]  /*54f0*/  @P5 STG.E desc[UR38][R4.64+0x1c0], R11 ;  /* 0x0001c00b04005986 */ /* 0x0001e2000c101926 */
[C---:B------:R-:W-:Y:S02]  /*5500*/  ISETP.GT.AND P5, PT, R3.reuse, RZ, P3 ;  /* 0x000000ff0300720c */ /* 0x040fe40001fa4270 */
[----:B------:R-:W-:Y:S01]  /*5510*/  ISETP.GT.AND P3, PT, R3, 0x8, P3 ;  /* 0x000000080300780c */ /* 0x000fe20001f64270 */
[----:B0-----:R-:W-:Y:S02]  /*5520*/  @P4 IMAD.MOV.U32 R4, RZ, RZ, R6 ;  /* 0x000000ffff044224 */ /* 0x001fe400078e0006 */
[----:B------:R-:W-:Y:S01]  /*5530*/  FMUL R11, R84, R23 ;  /* 0x00000017540b7220 */ /* 0x000fe20000400000 */
[----:B------:R-:W-:-:S05]  /*5540*/  @P4 IMAD.MOV.U32 R5, RZ, RZ, R7 ;  /* 0x000000ffff054224 */ /* 0x000fca00078e0007 */
[----:B------:R0:W-:Y:S01]  /*5550*/  @P4 STG.E desc[UR38][R4.64+0x1c4], R81 ;  /* 0x0001c45104004986 */ /* 0x0001e2000c101926 */
[C---:B------:R-:W-:Y:S02]  /*5560*/  ISETP.GT.AND P4, PT, R3.reuse, RZ, P2 ;  /* 0x000000ff0300720c */ /* 0x040fe40001784270 */
[----:B------:R-:W-:Y:S01]  /*5570*/  ISETP.GT.AND P2, PT, R3, 0x8, P2 ;  /* 0x000000080300780c */ /* 0x000fe20001744270 */
[----:B------:R-:W-:Y:S01]  /*5580*/  FMUL R3, R82, R23 ;  /* 0x0000001752037220 */ /* 0x000fe20000400000 */
[----:B0-----:R-:W-:Y:S02]  /*5590*/  @P0 IMAD.MOV.U32 R4, RZ, RZ, R8 ;  /* 0x000000ffff040224 */ /* 0x001fe400078e0008 */
[----:B------:R-:W-:-:S05]  /*55a0*/  @P0 IMAD.MOV.U32 R5, RZ, RZ, R9 ;  /* 0x000000ffff050224 */ /* 0x000fca00078e0009 */
[----:B------:R0:W-:Y:S02]  /*55b0*/  @P0 STG.E desc[UR38][R4.64+0x1c0], R3 ;  /* 0x0001c00304000986 */ /* 0x0001e4000c101926 */
[----:B0-----:R-:W-:Y:S02]  /*55c0*/  @P1 IMAD.MOV.U32 R4, RZ, RZ, R8 ;  /* 0x000000ffff041224 */ /* 0x001fe400078e0008 */
[----:B------:R-:W-:-:S05]  /*55d0*/  @P1 IMAD.MOV.U32 R5, RZ, RZ, R9 ;  /* 0x000000ffff051224 */ /* 0x000fca00078e0009 */
[----:B------:R0:W-:Y:S02]  /*55e0*/  @P1 STG.E desc[UR38][R4.64+0x1c4], R83 ;  /* 0x0001c45304001986 */ /* 0x0001e4000c101926 */
[----:B0-----:R-:W-:Y:S02]  /*55f0*/  @P4 IMAD.MOV.U32 R4, RZ, RZ, R6 ;  /* 0x000000ffff044224 */ /* 0x001fe400078e0006 */
[----:B------:R-:W-:-:S05]  /*5600*/  @P4 IMAD.MOV.U32 R5, RZ, RZ, R7 ;  /* 0x000000ffff054224 */ /* 0x000fca00078e0007 */
[----:B------:R0:W-:Y:S04]  /*5610*/  @P4 STG.E desc[UR38][R4.64+0x1e0], R11 ;  /* 0x0001e00b04004986 */ /* 0x0001e8000c101926 */
[----:B------:R4:W-:Y:S01]  /*5620*/  @P5 STG.E desc[UR38][R6.64+0x1e4], R85 ;  /* 0x0001e45506005986 */ /* 0x0009e2000c101926 */
[----:B0-----:R-:W-:Y:S02]  /*5630*/  @P2 IMAD.MOV.U32 R4, RZ, RZ, R8 ;  /* 0x000000ffff042224 */ /* 0x001fe400078e0008 */
[----:B------:R-:W-:-:S05]  /*5640*/  @P2 IMAD.MOV.U32 R5, RZ, RZ, R9 ;  /* 0x000000ffff052224 */ /* 0x000fca00078e0009 */
[----:B------:R4:W-:Y:S04]  /*5650*/  @P2 STG.E desc[UR38][R4.64+0x1e0], R13 ;  /* 0x0001e00d04002986 */ /* 0x0009e8000c101926 */
[----:B------:R4:W-:Y:S02]  /*5660*/  @P3 STG.E desc[UR38][R8.64+0x1e4], R87 ;  /* 0x0001e45708003986 */ /* 0x0009e4000c101926 */
.L_x_160:
[----:B------:R-:W-:Y:S05]  /*5670*/  BSYNC B0 ;  /* 0x0000000000007941 */ /* 0x000fea0003800000 */
.L_x_34:
[----:B------:R-:W-:Y:S01]  /*5680*/  IADD3 R16, P0, R16, UR36, RZ ;  /* 0x0000002410107c10 */ /* 0x000fe2000ff1e0ff */
[----:B------:R-:W-:Y:S01]  /*5690*/  ULDC.64 UR4, c[0x0][0x650] ;  /* 0x0001940000047ab9 */ /* 0x000fe20000000a00 */
[----:B------:R-:W-:Y:S01]  /*56a0*/  PRMT R3, RZ, 0x7610, R3 ;  /* 0x00007610ff037816 */ /* 0x000fe20000000003 */
[----:B------:R-:W-:Y:S01]  /*56b0*/  IMAD.MOV.U32 R100, RZ, RZ, -0x1 ;  /* 0xffffffffff647424 */ /* 0x000fe200078e00ff */
[----:B------:R-:W-:Y:S01]  /*56c0*/  IADD3.X R17, R17, UR42, RZ, P0, !PT ;  /* 0x0000002a11117c10 */ /* 0x000fe200087fe4ff */
[----:B------:R-:W-:Y:S01]  /*56d0*/  IMAD.MOV.U32 R101, RZ, RZ, -0x1 ;  /* 0xffffffffff657424 */ /* 0x000fe200078e00ff */
[----:B------:R-:W-:-:S04]  /*56e0*/  ISETP.GE.U32.AND P0, PT, R16, UR4, PT ;  /* 0x0000000410007c0c */ /* 0x000fc8000bf06070 */
[----:B------:R-:W-:-:S13]  /*56f0*/  ISETP.GE.U32.AND.EX P0, PT, R17, UR5, PT, P0 ;  /* 0x0000000511007c0c */ /* 0x000fda000bf06100 */
[----:B------:R-:W-:Y:S05]  /*5700*/  @P0 BRA `(.L_x_161) ;  /* 0x00000004004c0947 */ /* 0x000fea0003800000 */
[----:B--2---:R-:W2:Y:S01]  /*5710*/  LDC.64 R10, c[0x0][0x628] ;  /* 0x00018a00ff0a7b82 */ /* 0x004ea20000000a00 */
[----:B0--3--:R-:W0:Y:S01]  /*5720*/  S2R R12, SR_CTAID.X ;  /* 0x00000000000c7919 */ /* 0x009e220000002500 */
[----:B-1--4-:R-:W-:Y:S02]  /*5730*/  IMAD.MOV.U32 R8, RZ, RZ, R16 ;  /* 0x000000ffff087224 */ /* 0x012fe400078e0010 */
[----:B------:R-:W-:Y:S01]  /*5740*/  IMAD.MOV.U32 R9, RZ, RZ, R17 ;  /* 0x000000ffff097224 */ /* 0x000fe200078e0011 */
[----:B------:R-:W1:Y:S03]  /*5750*/  S2R R20, SR_CTAID.Y ;  /* 0x0000000000147919 */ /* 0x000e660000002600 */
[----:B------:R-:W3:Y:S08]  /*5760*/  LDC R0, c[0x0][0x630] ;  /* 0x00018c00ff007b82 */ /* 0x000ef00000000800 */
[----:B------:R-:W4:Y:S01]  /*5770*/  LDC.64 R14, c[0x0][0x620] ;  /* 0x00018800ff0e7b82 */ /* 0x000f220000000a00 */
[----:B--2---:R-:W-:-:S04]  /*5780*/  ISETP.NE.U32.AND P0, PT, R10, RZ, PT ;  /* 0x000000ff0a00720c */ /* 0x004fc80003f05070 */
[----:B------:R-:W-:-:S13]  /*5790*/  ISETP.NE.AND.EX P0, PT, R11, RZ, PT, P0 ;  /* 0x000000ff0b00720c */ /* 0x000fda0003f05300 */
[----:B01-34-:R-:W-:Y:S05]  /*57a0*/  @!P0 BRA `(.L_x_162) ;  /* 0x0000000000288947 */ /* 0x01bfea0003800000 */
        /* <DEDUP_REMOVED lines=10> */
.L_x_162:
[-CC-:B------:R-:W-:Y:S01]  /*5850*/  SHF.R.U64 R101, R8, R0.reuse, R9.reuse ;  /* 0x0000000008657219 */ /* 0x180fe20000001209 */
[----:B------:R-:W0:Y:S01]  /*5860*/  LDC.64 R26, c[0x0][0x640] ;  /* 0x00019000ff1a7b82 */ /* 0x000e220000000a00 */
[----:B------:R-:W-:Y:S01]  /*5870*/  SHF.R.U32.HI R0, RZ, R0, R9 ;  /* 0x00000000ff007219 */ /* 0x000fe20000011609 */
[----:B------:R-:W-:Y:S01]  /*5880*/  ULDC UR4, c[0x0][0x150] ;  /* 0x0000540000047ab9 */ /* 0x000fe20000000800 */
[----:B------:R-:W-:Y:S02]  /*5890*/  IADD3 R3, P0, RZ, -R101, RZ ;  /* 0x80000065ff037210 */ /* 0x000fe40007f1e0ff */
[----:B------:R-:W-:-:S03]  /*58a0*/  I2FP.F32.U32 R7, R12 ;  /* 0x0000000c00077245 */ /* 0x000fc60000201000 */
[----:B------:R-:W1:Y:S01]  /*58b0*/  LDC R6, c[0x0][0x618] ;  /* 0x00018600ff067b82 */ /* 0x000e620000000800 */
[----:B------:R-:W-:Y:S02]  /*58c0*/  IMAD.X R5, RZ, RZ, ~R0, P0 ;  /* 0x000000ffff057224 */ /* 0x000fe400000e0e00 */
[----:B------:R-:W-:Y:S01]  /*58d0*/  FMUL R7, R7, UR4 ;  /* 0x0000000407077c20 */ /* 0x000fe20008400000 */
[----:B------:R-:W-:Y:S01]  /*58e0*/  ULDC UR4, c[0x0][0x154] ;  /* 0x0000550000047ab9 */ /* 0x000fe20000000800 */
[-C--:B------:R-:W-:Y:S02]  /*58f0*/  IMAD R0, R5, R14.reuse, RZ ;  /* 0x0000000e05007224 */ /* 0x080fe400078e02ff */
[C---:B------:R-:W-:Y:S01]  /*5900*/  IMAD.WIDE.U32 R4, R3.reuse, R14, R16 ;  /* 0x0000000e03047225 */ /* 0x040fe200078e0010 */
[----:B------:R-:W2:Y:S01]  /*5910*/  LDC R8, c[0x0][0x608] ;  /* 0x00018200ff087b82 */ /* 0x000ea20000000800 */
[----:B------:R-:W3:Y:S02]  /*5920*/  F2I.U32.TRUNC.NTZ R7, R7 ;  /* 0x0000000700077305 */ /* 0x000ee4000020f000 */
[----:B------:R-:W-:Y:S01]  /*5930*/  IMAD R3, R3, R15, R0 ;  /* 0x0000000f03037224 */ /* 0x000fe200078e0200 */
[----:B------:R-:W-:-:S03]  /*5940*/  I2FP.F32.U32 R0, R20 ;  /* 0x0000001400007245 */ /* 0x000fc60000201000 */
[----:B------:R-:W-:Y:S01]  /*5950*/  IMAD.IADD R3, R5, 0x1, R3 ;  /* 0x0000000105037824 */ /* 0x000fe200078e0203 */
[----:B------:R-:W4:Y:S01]  /*5960*/  LDC R11, c[0x0][0x658] ;  /* 0x00019600ff0b7b82 */ /* 0x000f220000000800 */
[----:B0-----:R-:W-:-:S04]  /*5970*/  ISETP.NE.U32.AND P0, PT, R26, RZ, PT ;  /* 0x000000ff1a00720c */ /* 0x001fc80003f05070 */
[----:B------:R-:W-:-:S03]  /*5980*/  ISETP.NE.AND.EX P0, PT, R27, RZ, PT, P0 ;  /* 0x000000ff1b00720c */ /* 0x000fc60003f05300 */
[----:B------:R-:W0:Y:S01]  /*5990*/  LDC R9, c[0x0][0x144] ;  /* 0x00005100ff097b82 */ /* 0x000e220000000800 */
[-C--:B-1----:R-:W-:Y:S01]  /*59a0*/  SHF.R.U64 R10, R4, R6.reuse, R3 ;  /* 0x00000006040a7219 */ /* 0x082fe20000001203 */
[----:B---3--:R-:W-:Y:S01]  /*59b0*/  IMAD.MOV R7, RZ, RZ, -R7 ;  /* 0x000000ffff077224 */ /* 0x008fe200078e0a07 */
[----:B------:R-:W-:Y:S01]  /*59c0*/  SHF.R.U32.HI R3, RZ, R6, R3 ;  /* 0x00000006ff037219 */ /* 0x000fe20000011603 */
[----:B------:R-:W-:-:S04]  /*59d0*/  FMUL R6, R0, UR4 ;  /* 0x0000000400067c20 */ /* 0x000fc80008400000 */
[----:B------:R-:W1:Y:S01]  /*59e0*/  LDC R21, c[0x0][0x148] ;  /* 0x00005200ff157b82 */ /* 0x000e620000000800 */
[----:B------:R3:W0:Y:S01]  /*59f0*/  F2I.U32.TRUNC.NTZ R14, R6 ;  /* 0x00000006000e7305 */ /* 0x000622000020f000 */
[-CC-:B--2---:R-:W-:Y:S02]  /*5a00*/  SHF.R.U64 R13, R10, R8.reuse, R3.reuse ;  /* 0x000000080a0d7219 */ /* 0x184fe40000001203 */
[----:B------:R-:W-:-:S04]  /*5a10*/  SHF.R.U32.HI R0, RZ, R8, R3 ;  /* 0x00000008ff007219 */ /* 0x000fc80000011603 */
[----:B------:R-:W2:Y:S01]  /*5a20*/  LDC R24, c[0x0][0x648] ;  /* 0x00019200ff187b82 */ /* 0x000ea20000000800 */
[-CC-:B----4-:R-:W-:Y:S02]  /*5a30*/  SHF.R.U64 R15, R13, R11.reuse, R0.reuse ;  /* 0x0000000b0d0f7219 */ /* 0x190fe40000001200 */
[----:B------:R-:W-:-:S03]  /*5a40*/  SHF.R.U32.HI R5, RZ, R11, R0 ;  /* 0x0000000bff057219 */ /* 0x000fc60000011600 */
[----:B------:R-:W-:Y:S02]  /*5a50*/  IMAD.MOV.U32 R4, RZ, RZ, R15 ;  /* 0x000000ffff047224 */ /* 0x000fe400078e000f */
[----:B------:R-:W4:Y:S01]  /*5a60*/  LDC R28, c[0x0][0x638] ;  /* 0x00018e00ff1c7b82 */ /* 0x000f220000000800 */
[----:B0-----:R-:W-:-:S07]  /*5a70*/  IMAD R25, R9, R7, R12 ;  /* 0x0000000709197224 */ /* 0x001fce00078e020c */
[----:B------:R-:W0:Y:S08]  /*5a80*/  LDC R29, c[0x0][0x610] ;  /* 0x00018400ff1d7b82 */ /* 0x000e300000000800 */
[----:B------:R-:W0:Y:S01]  /*5a90*/  LDC R30, c[0x0][0x600] ;  /* 0x00018000ff1e7b82 */ /* 0x000e220000000800 */
[----:B-123--:R-:W-:Y:S05]  /*5aa0*/  @!P0 BRA `(.L_x_163) ;  /* 0x0000000000288947 */ /* 0x00efea0003800000 */
[----:B------:R-:W1:Y:S02]  /*5ab0*/  LDC R0, c[0x0][0x64c] ;  /* 0x00019300ff007b82 */ /* 0x000e640000000800 */
[----:B-1----:R-:W-:-:S05]  /*5ac0*/  IADD3 R3, P0, R15, R0, RZ ;  /* 0x000000000f037210 */ /* 0x002fca0007f1e0ff */
        /* <DEDUP_REMOVED lines=8> */
.L_x_163:
[----:B------:R-:W-:Y:S01]  /*5b50*/  ISETP.NE.AND P0, PT, R2, 0x1, PT ;  /* 0x000000010200780c */ /* 0x000fe20003f05270 */
[----:B------:R-:W-:Y:S01]  /*5b60*/  IMAD.MOV R14, RZ, RZ, -R14 ;  /* 0x000000ffff0e7224 */ /* 0x000fe200078e0a0e */
[----:B------:R-:W-:Y:S02]  /*5b70*/  SHF.R.U64 R3, R4, R24, R5 ;  /* 0x0000001804037219 */ /* 0x000fe40000001205 */
[----:B------:R-:W-:Y:S02]  /*5b80*/  LOP3.LUT R0, R13, R98, RZ, 0xc0, !PT ;  /* 0x000000620d007212 */ /* 0x000fe400078ec0ff */
[----:B------:R-:W-:Y:S01]  /*5b90*/  LOP3.LUT R10, R10, R97, RZ, 0xc0, !PT ;  /* 0x000000610a0a7212 */ /* 0x000fe200078ec0ff */
[----:B------:R-:W-:Y:S02]  /*5ba0*/  IMAD.MOV R4, RZ, RZ, -R3 ;  /* 0x000000ffff047224 */ /* 0x000fe400078e0a03 */
[----:B------:R-:W-:Y:S02]  /*5bb0*/  IMAD R0, R93, R3, R0 ;  /* 0x000000035d007224 */ /* 0x000fe400078e0200 */
[----:B----4-:R-:W-:-:S02]  /*5bc0*/  IMAD R3, R4, R28, R15 ;  /* 0x0000001c04037224 */ /* 0x010fc400078e020f */
[----:B------:R-:W-:Y:S02]  /*5bd0*/  @P0 IMAD R25, R21, R14, R20 ;  /* 0x0000000e15190224 */ /* 0x000fe400078e0214 */
[----:B0-----:R-:W-:Y:S02]  /*5be0*/  IMAD R5, R3, R30, R10 ;  /* 0x0000001e03057224 */ /* 0x001fe400078e020a */
[----:B------:R-:W-:Y:S02]  /*5bf0*/  IMAD R0, R0, R29, R25 ;  /* 0x0000001d00007224 */ /* 0x000fe400078e0219 */
[----:B------:R-:W-:-:S03]  /*5c00*/  IMAD.MOV.U32 R4, RZ, RZ, 0x1 ;  /* 0x00000001ff047424 */ /* 0x000fc600078e00ff */
[----:B------:R-:W-:Y:S02]  /*5c10*/  SEL R100, R5, R0, !P0 ;  /* 0x0000000005647207 */ /* 0x000fe40004000000 */
[----:B------:R-:W-:Y:S02]  /*5c20*/  PRMT R3, R4, 0x7610, R3 ;  /* 0x0000761004037816 */ /* 0x000fe40000000003 */
[----:B------:R-:W-:-:S07]  /*5c30*/  SEL R0, R0, R5, !P0 ;  /* 0x0000000500007207 */ /* 0x000fce0004000000 */
.L_x_161:
[----:B------:R-:W-:Y:S01]  /*5c40*/  UIMAD.WIDE.U32 UR4, UR41, 0x24924925, URZ ;  /* 0x24924925290478a5 */ /* 0x000fe2000f8e003f */
[----:B------:R-:W-:Y:S01]  /*5c50*/  LOP3.LUT P0, RZ, R3, 0xff, RZ, 0xc0, !PT ;  /* 0x000000ff03ff7812 */ /* 0x000fe2000780c0ff */
[----:B------:R-:W-:Y:S02]  /*5c60*/  IMAD.MOV.U32 R103, RZ, RZ, R0 ;  /* 0x000000ffff677224 */ /* 0x000fe400078e0000 */
[----:B------:R-:W-:-:S04]  /*5c70*/  UIADD3 UR4, UR41, -UR5, URZ ;  /* 0x8000000529047290 */ /* 0x000fc8000fffe03f */
[----:B------:R-:W-:-:S04]  /*5c80*/  ULEA.HI UR4, UR4, UR5, URZ, 0x1f ;  /* 0x0000000504047291 */ /* 0x000fc8000f8ff83f */
[----:B------:R-:W-:-:S04]  /*5c90*/  USHF.R.U32.HI UR4, URZ, 0x2, UR4 ;  /* 0x000000023f047899 */ /* 0x000fc80008011604 */
[----:B------:R-:W-:Y:S01]  /*5ca0*/  UIMAD UR41, UR4, -0x7, UR41 ;  /* 0xfffffff9042978a4 */ /* 0x000fe2000f8e0229 */
[----:B------:R-:W-:Y:S11]  /*5cb0*/  @P0 BRA `(.L_x_164) ;  /* 0xffffffb800080947 */ /* 0x000ff6000383ffff */
[----:B------:R-:W-:Y:S05]  /*5cc0*/  EXIT ;  /* 0x000000000000794d */ /* 0x000fea0003800000 */
.L_x_7:
        /* <DEDUP_REMOVED lines=26> */
.L_x_166:
[----:B------:R-:W0:Y:S01]  /*5e70*/  LDC.64 R30, c[0x0][0x640] ;  /* 0x00019000ff1e7b82 */ /* 0x000e220000000a00 */
[-CC-:B------:R-:W-:Y:S01]  /*5e80*/  SHF.R.U64 R22, R14, R8.reuse, R15.reuse ;  /* 0x000000080e167219 */ /* 0x180fe2000000120f */
[----:B------:R-:W-:Y:S01]  /*5e90*/  IMAD.MOV.U32 R27, RZ, RZ, 0x1 ;  /* 0x00000001ff1b7424 */ /* 0x000fe200078e00ff */
[----:B------:R-:W-:Y:S02]  /*5ea0*/  SHF.R.U32.HI R7, RZ, R8, R15 ;  /* 0x00000008ff077219 */ /* 0x000fe4000001160f */
[----:B------:R-:W-:-:S03]  /*5eb0*/  IADD3 R13, P0, RZ, -R22, RZ ;  /* 0x80000016ff0d7210 */ /* 0x000fc60007f1e0ff */
[----:B------:R-:W1:Y:S02]  /*5ec0*/  LDC R12, c[0x0][0x618] ;  /* 0x00018600ff0c7b82 */ /* 0x000e640000000800 */
[----:B------:R-:W-:Y:S02]  /*5ed0*/  IMAD.X R7, RZ, RZ, ~R7, P0 ;  /* 0x000000ffff077224 */ /* 0x000fe400000e0e07 */
[----:B------:R-:W-:-:S04]  /*5ee0*/  IMAD.WIDE.U32 R10, R13, R24, R16 ;  /* 0x000000180d0a7225 */ /* 0x000fc800078e0010 */
[----:B------:R-:W2:Y:S01]  /*5ef0*/  LDC R14, c[0x0][0x608] ;  /* 0x00018200ff0e7b82 */ /* 0x000ea20000000800 */
[----:B------:R-:W-:-:S04]  /*5f00*/  IMAD R8, R7, R24, RZ ;  /* 0x0000001807087224 */ /* 0x000fc800078e02ff */
[----:B------:R-:W-:-:S03]  /*5f10*/  IMAD R7, R13, R25, R8 ;  /* 0x000000190d077224 */ /* 0x000fc600078e0208 */
[----:B------:R-:W3:Y:S01]  /*5f20*/  LDC R28, c[0x0][0x658] ;  /* 0x00019600ff1c7b82 */ /* 0x000ee20000000800 */
[----:B------:R-:W-:Y:S01]  /*5f30*/  IMAD.IADD R7, R11, 0x1, R7 ;  /* 0x000000010b077824 */ /* 0x000fe200078e0207 */
[----:B0-----:R-:W-:Y:S01]  /*5f40*/  ISETP.NE.U32.AND P0, PT, R30, RZ, PT ;  /* 0x000000ff1e00720c */ /* 0x001fe20003f05070 */
[----:B------:R-:W-:-:S03]  /*5f50*/  IMAD.MOV.U32 R11, RZ, RZ, -0x1 ;  /* 0xffffffffff0b7424 */ /* 0x000fc600078e00ff */
        /* <DEDUP_REMOVED lines=8> */
[-C--:B---3--:R-:W-:Y:S02]  /*5fe0*/  SHF.L.U32 R10, R11, R28.reuse, RZ ;  /* 0x0000001c0b0a7219 */ /* 0x088fe400000006ff */
[--C-:B------:R-:W-:Y:S02]  /*5ff0*/  SHF.R.U64 R26, R24, R28, R7.reuse ;  /* 0x0000001c181a7219 */ /* 0x100fe40000001207 */
[----:B------:R-:W-:Y:S02]  /*6000*/  LOP3.LUT R29, RZ, R10, RZ, 0x33, !PT ;  /* 0x0000000aff1d7212 */ /* 0x000fe400078e33ff */
[----:B------:R-:W-:Y:S01]  /*6010*/  SHF.R.U32.HI R11, RZ, R28, R7 ;  /* 0x0000001cff0b7219 */ /* 0x000fe20000011607 */
[----:B------:R-:W3:Y:S01]  /*6020*/  LDC R32, c[0x0][0x610] ;  /* 0x00018400ff207b82 */ /* 0x000ee20000000800 */
[----:B------:R-:W-:Y:S01]  /*6030*/  IMAD.MOV.U32 R10, RZ, RZ, R26 ;  /* 0x000000ffff0a7224 */ /* 0x000fe200078e001a */
[----:B------:R-:W-:Y:S06]  /*6040*/  @!P0 BRA `(.L_x_167) ;  /* 0x0000000000288947 */ /* 0x000fec0003800000 */
        /* <DEDUP_REMOVED lines=10> */
.L_x_167:
[----:B------:R-:W-:Y:S02]  /*60f0*/  ISETP.NE.AND P0, PT, R2, 0x1, PT ;  /* 0x000000010200780c */ /* 0x000fe40003f05270 */
[----:B-1----:R-:W-:Y:S01]  /*6100*/  SHF.R.U64 R8, R10, R8, R11 ;  /* 0x000000080a087219 */ /* 0x002fe2000000120b */
[----:B0-----:R-:W-:Y:S01]  /*6110*/  VIADD R11, R21, 0xffffffff ;  /* 0xffffffff150b7836 */ /* 0x001fe20000000000 */
[----:B------:R-:W-:Y:S02]  /*6120*/  SHF.L.U32 R27, R27, R28, RZ ;  /* 0x0000001c1b1b7219 */ /* 0x000fe400000006ff */
[----:B------:R-:W-:Y:S01]  /*6130*/  LOP3.LUT R5, R24, R29, RZ, 0xc0, !PT ;  /* 0x0000001d18057212 */ /* 0x000fe200078ec0ff */
[----:B------:R-:W-:-:S04]  /*6140*/  IMAD.MOV R7, RZ, RZ, -R8 ;  /* 0x000000ffff077224 */ /* 0x000fc800078e0a08 */
[----:B------:R-:W-:Y:S02]  /*6150*/  IMAD R5, R27, R8, R5 ;  /* 0x000000081b057224 */ /* 0x000fe400078e0205 */
[----:B------:R-:W-:Y:S01]  /*6160*/  @P0 IMAD R6, R9, R23, R4 ;  /* 0x0000001709060224 */ /* 0x000fe200078e0204 */
[----:B------:R-:W-:Y:S01]  /*6170*/  LOP3.LUT R9, R20, R11, RZ, 0xc0, !PT ;  /* 0x0000000b14097212 */ /* 0x000fe200078ec0ff */
[----:B--2---:R-:W-:Y:S02]  /*6180*/  IMAD R4, R7, R25, R26 ;  /* 0x0000001907047224 */ /* 0x004fe400078e021a */
[----:B---3--:R-:W-:Y:S02]  /*6190*/  IMAD R6, R5, R32, R6 ;  /* 0x0000002005067224 */ /* 0x008fe400078e0206 */
[----:B------:R-:W-:Y:S02]  /*61a0*/  IMAD R5, R4, R21, R9 ;  /* 0x0000001504057224 */ /* 0x000fe400078e0209 */
[----:B------:R-:W-:-:S02]  /*61b0*/  IMAD.MOV.U32 R8, RZ, RZ, 0x1 ;  /* 0x00000001ff087424 */ /* 0x000fc400078e00ff */
[----:B------:R-:W-:Y:S01]  /*61c0*/  IMAD.MOV.U32 R7, RZ, RZ, R22 ;  /* 0x000000ffff077224 */ /* 0x000fe200078e0016 */
[----:B------:R-:W-:Y:S02]  /*61d0*/  SEL R21, R5, R6, !P0 ;  /* 0x0000000605157207 */ /* 0x000fe40004000000 */
[----:B------:R-:W-:-:S07]  /*61e0*/  SEL R20, R6, R5, !P0 ;  /* 0x0000000506147207 */ /* 0x000fce0004000000 */
.L_x_165:
[----:B------:R-:W-:-:S08]  /*61f0*/  NOP ;  /* 0x0000000000007918 */ /* 0x000fd00000000000 */
[----:B------:R-:W0:-:S00]  /*6200*/  USETMAXREG.DEALLOC.CTAPOOL 0x28 ;  /* 0x00000028000079c8 */ /* 0x000e0000080e0500 */
[----:B0-----:R-:W-:-:S13]  /*6210*/  ISETP.NE.AND P0, PT, R3, RZ, PT ;  /* 0x000000ff0300720c */ /* 0x001fda0003f05270 */
[----:B------:R-:W-:Y:S05]  /*6220*/  @P0 EXIT ;  /* 0x000000000000094d */ /* 0x000fea0003800000 */
[----:B------:R-:W-:Y:S01]  /*6230*/  LOP3.LUT P0, RZ, R8, 0xff, RZ, 0xc0, !PT ;  /* 0x000000ff08ff7812 */ /* 0x000fe2000780c0ff */
[----:B------:R-:W-:Y:S02]  /*6240*/  IMAD.MOV.U32 R3, RZ, RZ, 0x1 ;  /* 0x00000001ff037424 */ /* 0x000fe400078e00ff */
[----:B------:R-:W-:-:S10]  /*6250*/  IMAD.MOV.U32 R8, RZ, RZ, RZ ;  /* 0x000000ffff087224 */ /* 0x000fd400078e00ff */
[----:B------:R-:W-:Y:S05]  /*6260*/  @!P0 BRA `(.L_x_168) ;  /* 0x0000000c00308947 */ /* 0x000fea0003800000 */
[----:B------:R-:W0:Y:S01]  /*6270*/  LDC R3, c[0x0][0x28c] ;  /* 0x0000a300ff037b82 */ /* 0x000e220000000800 */
[----:B------:R-:W1:Y:S01]  /*6280*/  S2R R13, SR_CgaCtaId ;  /* 0x00000000000d7919 */ /* 0x000e620000008800 */
[----:B------:R-:W-:Y:S01]  /*6290*/  ULDC UR5, c[0x0][0x658] ;  /* 0x0001960000057ab9 */ /* 0x000fe20000000800 */
[----:B------:R-:W-:Y:S01]  /*62a0*/  UMOV UR6, 0xffffffff ;  /* 0xffffffff00067882 */ /* 0x000fe20000000000 */
[----:B------:R-:W-:Y:S01]  /*62b0*/  BSSY B0, `(.L_x_168) ;  /* 0x00000c7000007945 */ /* 0x000fe20003800000 */
[----:B------:R-:W-:Y:S01]  /*62c0*/  USHF.L.U32 UR6, UR6, UR5, URZ ;  /* 0x0000000506067299 */ /* 0x000fe2000800063f */
[----:B------:R-:W-:Y:S01]  /*62d0*/  IMAD.MOV.U32 R10, RZ, RZ, 0x1 ;  /* 0x00000001ff0a7424 */ /* 0x000fe200078e00ff */
[----:B------:R-:W-:Y:S01]  /*62e0*/  LOP3.LUT R9, R18, 0x2, RZ, 0xfc, !PT ;  /* 0x0000000212097812 */ /* 0x000fe200078efcff */
[----:B------:R-:W-:Y:S01]  /*62f0*/  IMAD.MOV.U32 R8, RZ, RZ, RZ ;  /* 0x000000ffff087224 */ /* 0x000fe200078e00ff */
[----:B------:R-:W-:Y:S01]  /*6300*/  ULDC UR4, c[0x0][0x600] ;  /* 0x0001800000047ab9 */ /* 0x000fe20000000800 */
[----:B------:R-:W-:Y:S01]  /*6310*/  UMOV UR7, 0x1 ;  /* 0x0000000100077882 */ /* 0x000fe20000000000 */
[----:B------:R-:W-:-:S02]  /*6320*/  UIADD3 UR15, UR4, -0x1, URZ ;  /* 0xffffffff040f7890 */ /* 0x000fc4000fffe03f */
[----:B------:R-:W-:Y:S02]  /*6330*/  USHF.L.U32 UR17, UR7, UR5, URZ ;  /* 0x0000000507117299 */ /* 0x000fe4000800063f */
[----:B------:R-:W-:Y:S01]  /*6340*/  ULOP3.LUT UR16, URZ, UR6, URZ, 0x33, !UPT ;  /* 0x000000063f107292 */ /* 0x000fe2000f8e333f */
[----:B------:R-:W-:Y:S01]  /*6350*/  ULDC.64 UR20, c[0x0][0x198] ;  /* 0x0000660000147ab9 */ /* 0x000fe20000000a00 */
[----:B0-----:R-:W-:-:S05]  /*6360*/  VIADD R3, R3, 0x1f ;  /* 0x0000001f03037836 */ /* 0x001fca0000000000 */
[----:B------:R-:W-:-:S04]  /*6370*/  SHF.R.S32.HI R4, RZ, 0x1f, R3 ;  /* 0x0000001fff047819 */ /* 0x000fc80000011403 */
[----:B------:R-:W-:Y:S01]  /*6380*/  LEA.HI R4, R4, R3, RZ, 0x5 ;  /* 0x0000000304047211 */ /* 0x000fe200078f28ff */
[C---:B-1----:R-:W-:Y:S02]  /*6390*/  IMAD.SHL.U32 R12, R13.reuse, 0x40, RZ ;  /* 0x000000400d0c7824 */ /* 0x042fe400078e00ff */
[----:B------:R-:W-:Y:S01]  /*63a0*/  IMAD.SHL.U32 R13, R13, 0x800, RZ ;  /* 0x000008000d0d7824 */ /* 0x000fe200078e00ff */
[----:B------:R-:W-:Y:S01]  /*63b0*/  SHF.R.S32.HI R11, RZ, 0x5, R4 ;  /* 0x00000005ff0b7819 */ /* 0x000fe20000011404 */
[----:B------:R-:W-:Y:S01]  /*63c0*/  IMAD.MOV.U32 R3, RZ, RZ, 0x1 ;  /* 0x00000001ff037424 */ /* 0x000fe200078e00ff */
[----:B------:R-:W-:Y:S02]  /*63d0*/  LOP3.LUT R12, R12, 0x40, RZ, 0xc0, !PT ;  /* 0x000000400c0c7812 */ /* 0x000fe400078ec0ff */
[----:B------:R-:W-:Y:S01]  /*63e0*/  LOP3.LUT R13, R13, 0x800, RZ, 0xc0, !PT ;  /* 0x000008000d0d7812 */ /* 0x000fe200078ec0ff */
[----:B------:R-:W-:-:S07]  /*63f0*/  VIADD R19, R11, 0x1 ;  /* 0x000000010b137836 */ /* 0x000fce0000000000 */
.L_x_179:
[----:B------:R-:W-:-:S03]  /*6400*/  UMOV UR4, 0xffffffff ;  /* 0xffffffff00047882 */ /* 0x000fc60000000000 */
[----:B------:R-:W-:Y:S05]  /*6410*/  BRA.DIV UR4, `(.L_x_169) ;  /* 0x0000001204187947 */ /* 0x000fea000b800000 */
[----:B------:R-:W-:-:S13]  /*6420*/  ELECT P6, URZ, PT ;  /* 0x00000000003f782f */ /* 0x000fda00038c0000 */
.L_x_193:
[----:B------:R-:W0:Y:S01]  /*6430*/  LDC R4, c[0x0][0x28c] ;  /* 0x0000a300ff047b82 */ /* 0x000e220000000800 */
[----:B------:R-:W-:Y:S01]  /*6440*/  BSSY B1, `(.L_x_170) ;  /* 0x0000038000017945 */ /* 0x000fe20003800000 */
[----:B0-----:R-:W-:-:S13]  /*6450*/  ISETP.LT.OR P6, PT, R4, 0x1, !P6 ;  /* 0x000000010400780c */ /* 0x001fda00077c1670 */
[----:B------:R-:W-:Y:S05]  /*6460*/  @P6 BRA `(.L_x_171) ;  /* 0x0000000000d46947 */ /* 0x000fea0003800000 */
[----:B------:R-:W-:Y:S02]  /*6470*/  IMAD R21, R21, 0x80, R12 ;  /* 0x0000008015157824 */ /* 0x000fe400078e020c */
[----:B------:R-:W-:Y:S02]  /*6480*/  IMAD.SHL.U32 R20, R20, 0x80, RZ ;  /* 0x0000008014147824 */ /* 0x000fe400078e00ff */
[----:B------:R-:W-:Y:S02]  /*6490*/  IMAD.MOV.U32 R22, RZ, RZ, RZ ;  /* 0x000000ffff167224 */ /* 0x000fe400078e00ff */
[----:B------:R-:W-:Y:S02]  /*64a0*/  IMAD.MOV.U32 R4, RZ, RZ, R19 ;  /* 0x000000ffff047224 */ /* 0x000fe400078e0013 */
[----:B------:R-:W-:Y:S02]  /*64b0*/  IMAD.MOV.U32 R5, RZ, RZ, R3 ;  /* 0x000000ffff057224 */ /* 0x000fe400078e0003 */
[----:B------:R-:W-:-:S07]  /*64c0*/  IMAD.MOV.U32 R6, RZ, RZ, R8 ;  /* 0x000000ffff067224 */ /* 0x000fce00078e0008 */
.L_x_174:
[----:B------:R-:W0:Y:S01]  /*64d0*/  S2R R15, SR_CgaCtaId ;  /* 0x00000000000f7919 */ /* 0x000e220000008800 */
[----:B------:R-:W-:Y:S02]  /*64e0*/  MOV R14, 0x400 ;  /* 0x00000400000e7802 */ /* 0x000fe40000000f00 */
[----:B------:R-:W-:Y:S02]  /*64f0*/  ISETP.NE.AND P1, PT, R0, RZ, PT ;  /* 0x000000ff0000720c */ /* 0x000fe40003f25270 */
[----:B0-----:R-:W-:Y:S02]  /*6500*/  LEA R25, R15, R14, 0x18 ;  /* 0x0000000e0f197211 */ /* 0x001fe400078ec0ff */
[----:B------:R-:W-:-:S09]  /*6510*/  SHF.L.U32 R14, R5, 0x1f, RZ ;  /* 0x0000001f050e7819 */ /* 0x000fd200000006ff */
[----:B------:R-:W0:Y:S01]  /*6520*/  @!P1 LDC R15, c[0x0][0x500] ;  /* 0x00014000ff0f9b82 */ /* 0x000e220000000800 */
[----:B------:R-:W-:-:S04]  /*6530*/  IMAD R23, R6, 0x8, R25 ;  /* 0x0000000806177824 */ /* 0x000fc800078e0219 */
[----:B------:R-:W1:Y:S02]  /*6540*/  SYNCS.PHASECHK.TRANS64.TRYWAIT P0, [R23+URZ+0x38], R14 ;  /* 0x0000380e170075a7 */ /* 0x000e64000800017f */
[----:B-1----:R-:W-:Y:S05]  /*6550*/  @!P0 BRA `(.L_x_172) ;  /* 0x0000000c00e88947 */ /* 0x002fea0003800000 */
.L_x_194:
[----:B-1----:R-:W-:Y:S01]  /*6560*/  PRMT R14, R9, 0x9910, RZ ;  /* 0x00009910090e7816 */ /* 0x002fe200000000ff */
[----:B0-----:R0:W-:Y:S03]  /*6570*/  @!P1 SYNCS.ARRIVE.TRANS64 RZ, [R23+URZ], R15 ;  /* 0x0000000f17ff99a7 */ /* 0x0011e6000800003f */
[----:B------:R-:W-:-:S13]  /*6580*/  ISETP.NE.AND P0, PT, R14, 0x2, PT ;  /* 0x000000020e00780c */ /* 0x000fda0003f05270 */
[----:B0-----:R-:W-:Y:S05]  /*6590*/  @P0 BRA `(.L_x_173) ;  /* 0x0000000000040947 */ /* 0x001fea0003800000 */
[----:B------:R-:W-:Y:S01]  /*65a0*/  BPT.TRAP 0x1 ;  /* 0x000000040000795c */ /* 0x000fe20000300000 */
.L_x_173:
[C---:B------:R-:W-:Y:S01]  /*65b0*/  IMAD R14, R6.reuse, 0x1000, R13 ;  /* 0x00001000060e7824 */ /* 0x040fe200078e020d */
[----:B------:R-:W-:Y:S01]  /*65c0*/  R2UR UR9, R23 ;  /* 0x00000000170972ca */ /* 0x000fe200000e0000 */
[--C-:B------:R-:W-:Y:S01]  /*65d0*/  IMAD R15, R6, 0x4000, R25.reuse ;  /* 0x00004000060f7824 */ /* 0x100fe200078e0219 */
[----:B------:R-:W-:Y:S01]  /*65e0*/  UIADD3 UR4, UP0, UR20, 0xf0, URZ ;  /* 0x000000f014047890 */ /* 0x000fe2000ff1e03f */
[----:B------:R-:W-:Y:S01]  /*65f0*/  IMAD R14, R14, 0x4, R25 ;  /* 0x000000040e0e7824 */ /* 0x000fe200078e0219 */
[----:B------:R-:W-:Y:S01]  /*6600*/  R2UR UR11, R20 ;  /* 0x00000000140b72ca */ /* 0x000fe200000e0000 */
[----:B------:R-:W-:Y:S01]  /*6610*/  VIADD R4, R4, 0xffffffff ;  /* 0xffffffff04047836 */ /* 0x000fe20000000000 */
[----:B------:R-:W-:Y:S01]  /*6620*/  R2UR UR5, R15 ;  /* 0x000000000f0572ca */ /* 0x000fe200000e0000 */
[----:B------:R-:W-:Y:S01]  /*6630*/  UIADD3 UR22, UP1, UR20, 0x1f0, URZ ;  /* 0x000001f014167890 */ /* 0x000fe2000ff3e03f */
[----:B------:R-:W-:Y:S01]  /*6640*/  R2UR UR8, R14 ;  /* 0x000000000e0872ca */ /* 0x000fe200000e0000 */
[----:B------:R-:W-:Y:S01]  /*6650*/  VIADD R6, R6, 0x1 ;  /* 0x0000000106067836 */ /* 0x000fe20000000000 */
[----:B------:R-:W-:Y:S01]  /*6660*/  R2UR UR10, R22 ;  /* 0x00000000160a72ca */ /* 0x000fe200000e0000 */
[----:B------:R-:W-:Y:S01]  /*6670*/  UIADD3.X UR23, URZ, UR21, URZ, UP1, !UPT ;  /* 0x000000153f177290 */ /* 0x000fe20008ffe43f */
[----:B------:R-:W-:Y:S01]  /*6680*/  R2UR UR12, R7 ;  /* 0x00000000070c72ca */ /* 0x000fe200000e0000 */
[----:B------:R-:W-:Y:S01]  /*6690*/  UMOV UR6, 0x0 ;  /* 0x0000000000067882 */ /* 0x000fe20000000000 */
[----:B------:R-:W-:Y:S01]  /*66a0*/  R2UR UR18, R21 ;  /* 0x00000000151272ca */ /* 0x000fe200000e0000 */
[----:B------:R-:W-:Y:S01]  /*66b0*/  UMOV UR7, 0x10000000 ;  /* 0x1000000000077882 */ /* 0x000fe20000000000 */
[----:B------:R-:W-:Y:S01]  /*66c0*/  ISETP.GT.AND P1, PT, R4, 0x1, PT ;  /* 0x000000010400780c */ /* 0x000fe20003f24270 */
[----:B------:R-:W-:Y:S01]  /*66d0*/  UMOV UR19, 0x30000 ;  /* 0x0003000000137882 */ /* 0x000fe20000000000 */
[----:B------:R-:W-:Y:S01]  /*66e0*/  ISETP.NE.AND P0, PT, R6, 0x7, PT ;  /* 0x000000070600780c */ /* 0x000fe20003f05270 */
[----:B------:R-:W-:Y:S01]  /*66f0*/  UIADD3 UR13, UR5, 0x180, URZ ;  /* 0x00000180050d7890 */ /* 0x000fe2000fffe03f */
[----:B------:R-:W-:Y:S01]  /*6700*/  VIADD R22, R22, 0x20 ;  /* 0x0000002016167836 */ /* 0x000fe20000000000 */
[----:B------:R-:W-:Y:S01]  /*6710*/  UIADD3.X UR5, URZ, UR21, URZ, UP0, !UPT ;  /* 0x000000153f057290 */ /* 0x000fe200087fe43f */
[----:B------:R-:W-:Y:S01]  /*6720*/  SEL R14, RZ, 0x1, P0 ;  /* 0x00000001ff0e7807 */ /* 0x000fe20000000000 */
[----:B------:R-:W-:Y:S01]  /*6730*/  UIADD3 UR14, UR8, 0x1c180, URZ ;  /* 0x0001c180080e7890 */ /* 0x000fe2000fffe03f */
[----:B------:R-:W-:-:S02]  /*6740*/  SEL R6, R6, RZ, P0 ;  /* 0x000000ff06067207 */ /* 0x000fc40000000000 */
[----:B------:R-:W-:Y:S01]  /*6750*/  UMOV UR8, UR13 ;  /* 0x0000000d00087c82 */ /* 0x000fe20008000000 */
[----:B------:R-:W-:-:S03]  /*6760*/  LOP3.LUT R5, R5, R14, RZ, 0x3c, !PT ;  /* 0x0000000e05057212 */ /* 0x000fc600078e3cff */
[----:B------:R0:W-:Y:S02]  /*6770*/  UTMALDG.3D [UR8], [UR4], desc[UR6] ;  /* 0x00000608040075b4 */ /* 0x0001e40008011000 */
[----:B0-----:R-:W-:Y:S01]  /*6780*/  UMOV UR8, UR14 ;  /* 0x0000000e00087c82 */ /* 0x001fe20008000000 */
[----:B------:R-:W-:Y:S02]  /*6790*/  UMOV UR11, UR18 ;  /* 0x00000012000b7c82 */ /* 0x000fe40008000000 */
[----:B------:R0:W-:Y:S02]  /*67a0*/  UTMALDG.3D.MULTICAST [UR8], [UR22], UR19, desc[UR6] ;  /* 0x00000608160073b4 */ /* 0x0001e40008011813 */
[----:B0-----:R-:W-:Y:S05]  /*67b0*/  @P1 BRA `(.L_x_174) ;  /* 0xfffffffc00441947 */ /* 0x001fea000383ffff */
.L_x_171:
[----:B------:R-:W-:Y:S05]  /*67c0*/  BSYNC B1 ;  /* 0x0000000000017941 */ /* 0x000fea0003800000 */
.L_x_170:
[----:B------:R-:W-:Y:S01]  /*67d0*/  LOP3.LUT P1, RZ, R10, 0xff, RZ, 0xc0, !PT ;  /* 0x000000ff0aff7812 */ /* 0x000fe2000782c0ff */
[C---:B------:R-:W-:Y:S01]  /*67e0*/  IMAD.IADD R15, R11.reuse, 0x1, R8 ;  /* 0x000000010b0f7824 */ /* 0x040fe200078e0208 */
[----:B------:R-:W-:Y:S01]  /*67f0*/  ULDC.64 UR4, c[0x0][0x650] ;  /* 0x0001940000047ab9 */ /* 0x000fe20000000a00 */
[----:B------:R-:W-:Y:S01]  /*6800*/  ISETP.GE.U32.AND P2, PT, R11, 0x7, PT ;  /* 0x000000070b00780c */ /* 0x000fe20003f46070 */
[----:B------:R-:W-:Y:S01]  /*6810*/  BSSY B1, `(.L_x_175) ;  /* 0x000006e000017945 */ /* 0x000fe20003800000 */
[C---:B------:R-:W-:Y:S01]  /*6820*/  IMAD.WIDE.U32 R4, R15.reuse, 0x24924925, RZ ;  /* 0x249249250f047825 */ /* 0x040fe200078e00ff */
[----:B------:R-:W-:Y:S02]  /*6830*/  ISETP.GT.U32.AND P0, PT, R15, 0x6, PT ;  /* 0x000000060f00780c */ /* 0x000fe40003f04070 */
[----:B------:R-:W-:Y:S01]  /*6840*/  PRMT R10, RZ, 0x7610, R10 ;  /* 0x00007610ff0a7816 */ /* 0x000fe2000000000a */
[----:B------:R-:W-:Y:S01]  /*6850*/  IMAD.MOV.U32 R20, RZ, RZ, -0x1 ;  /* 0xffffffffff147424 */ /* 0x000fe200078e00ff */
[----:B------:R-:W-:Y:S01]  /*6860*/  ISETP.LT.U32.AND P0, PT, R11, 0x7, P0 ;  /* 0x000000070b00780c */ /* 0x000fe20000701070 */
[----:B------:R-:W-:-:S02]  /*6870*/  IMAD.MOV.U32 R21, RZ, RZ, -0x1 ;  /* 0xffffffffff157424 */ /* 0x000fc400078e00ff */
[----:B------:R-:W0:Y:S01]  /*6880*/  @P1 S2R R7, SR_CgaCtaId ;  /* 0x0000000000071919 */ /* 0x000e220000008800 */
[----:B------:R-:W-:Y:S02]  /*6890*/  SEL R4, RZ, 0x1, !P0 ;  /* 0x00000001ff047807 */ /* 0x000fe40004000000 */
[----:B------:R-:W-:Y:S02]  /*68a0*/  IADD3 R16, P0, R16, UR36, RZ ;  /* 0x0000002410107c10 */ /* 0x000fe4000ff1e0ff */
[----:B------:R-:W-:Y:S02]  /*68b0*/  @P1 MOV R6, 0x400 ;  /* 0x0000040000061802 */ /* 0x000fe40000000f00 */
[----:B------:R-:W-:Y:S02]  /*68c0*/  IADD3.X R17, R17, UR42, RZ, P0, !PT ;  /* 0x0000002a11117c10 */ /* 0x000fe400087fe4ff */
[----:B------:R-:W-:Y:S02]  /*68d0*/  ISETP.GE.U32.AND P0, PT, R16, UR4, PT ;  /* 0x0000000410007c0c */ /* 0x000fe4000bf06070 */
[----:B------:R-:W-:-:S02]  /*68e0*/  LOP3.LUT R3, R3, R4, RZ, 0x3c, !PT ;  /* 0x0000000403037212 */ /* 0x000fc400078e3cff */
[----:B------:R-:W-:Y:S02]  /*68f0*/  ISETP.GE.U32.AND.EX P0, PT, R17, UR5, PT, P0 ;  /* 0x0000000511007c0c */ /* 0x000fe4000bf06100 */
[----:B------:R-:W-:Y:S02]  /*6900*/  PRMT R4, RZ, 0x7610, R4 ;  /* 0x00007610ff047816 */ /* 0x000fe40000000004 */
[----:B0-----:R-:W-:Y:S01]  /*6910*/  @P1 LEA R6, R7, R6, 0x18 ;  /* 0x0000000607061211 */ /* 0x001fe200078ec0ff */
[----:B------:R-:W-:-:S03]  /*6920*/  IMAD.IADD R7, R15, 0x1, -R5 ;  /* 0x000000010f077824 */ /* 0x000fc600078e0a05 */
[----:B------:R0:W-:Y:S02]  /*6930*/  @P1 SYNCS.ARRIVE.TRANS64.A1T0 RZ, [R6+URZ+0x88], RZ ;  /* 0x000088ff06ff19a7 */ /* 0x0001e4000810003f */
[----:B------:R-:W-:-:S04]  /*6940*/  LEA.HI R7, R7, R5, RZ, 0x1f ;  /* 0x0000000507077211 */ /* 0x000fc800078ff8ff */
[----:B------:R-:W-:Y:S01]  /*6950*/  SHF.R.U32.HI R8, RZ, 0x2, R7 ;  /* 0x00000002ff087819 */ /* 0x000fe20000011607 */
[----:B------:R-:W-:-:S03]  /*6960*/  IMAD.MOV.U32 R7, RZ, RZ, -0x1 ;  /* 0xffffffffff077424 */ /* 0x000fc600078e00ff */
[----:B------:R-:W-:Y:S01]  /*6970*/  @P2 LOP3.LUT R3, R3, 0x1, R8, 0x78, !PT ;  /* 0x0000000103032812 */ /* 0x000fe200078e7808 */
[----:B------:R-:W-:Y:S01]  /*6980*/  IMAD R8, R8, -0x7, R15 ;  /* 0xfffffff908087824 */ /* 0x000fe200078e020f */
[----:B0-----:R-:W-:Y:S06]  /*6990*/  @P0 BRA `(.L_x_176) ;  /* 0x0000000400540947 */ /* 0x001fec0003800000 */
[----:B------:R-:W0:Y:S01]  /*69a0*/  S2R R15, SR_CTAID.X ;  /* 0x00000000000f7919 */ /* 0x000e220000002500 */
[----:B------:R-:W-:Y:S01]  /*69b0*/  ULDC.64 UR4, c[0x0][0x628] ;  /* 0x00018a0000047ab9 */ /* 0x000fe20000000a00 */
[----:B------:R-:W-:Y:S01]  /*69c0*/  ULDC UR7, c[0x0][0x630] ;  /* 0x00018c0000077ab9 */ /* 0x000fe20000000800 */
[----:B------:R-:W-:Y:S01]  /*69d0*/  ISETP.NE.U32.AND P0, PT, RZ, UR4, PT ;  /* 0x00000004ff007c0c */ /* 0x000fe2000bf05070 */
[----:B------:R-:W1:Y:S01]  /*69e0*/  S2R R20, SR_CTAID.Y ;  /* 0x0000000000147919 */ /* 0x000e620000002600 */
[----:B------:R-:W-:Y:S01]  /*69f0*/  ULDC UR8, c[0x0][0x150] ;  /* 0x0000540000087ab9 */ /* 0x000fe20000000800 */
[----:B------:R-:W-:Y:S01]  /*6a00*/  IMAD.MOV.U32 R4, RZ, RZ, R16 ;  /* 0x000000ffff047224 */ /* 0x000fe200078e0010 */
[----:B------:R-:W-:Y:S01]  /*6a10*/  ISETP.NE.AND.EX P0, PT, RZ, UR5, PT, P0 ;  /* 0x00000005ff007c0c */ /* 0x000fe2000bf05300 */
[----:B------:R-:W-:Y:S01]  /*6a20*/  IMAD.MOV.U32 R5, RZ, RZ, R17 ;  /* 0x000000ffff057224 */ /* 0x000fe200078e0011 */
[----:B0-----:R-:W-:-:S11]  /*6a30*/  I2FP.F32.U32 R22, R15 ;  /* 0x0000000f00167245 */ /* 0x001fd60000201000 */
[----:B------:R-:W-:Y:S05]  /*6a40*/  @!P0 BRA `(.L_x_177) ;  /* 0x0000000000288947 */ /* 0x000fea0003800000 */
[----:B------:R-:W-:Y:S02]  /*6a50*/  ULDC UR6, c[0x0][0x634] ;  /* 0x00018d0000067ab9 */ /* 0x000fe40000000800 */
[----:B------:R-:W-:-:S05]  /*6a60*/  IADD3 R5, P0, R16, UR6, RZ ;  /* 0x0000000610057c10 */ /* 0x000fca000ff1e0ff */
[----:B------:R-:W-:-:S04]  /*6a70*/  IMAD.X R21, RZ, RZ, R17, P0 ;  /* 0x000000ffff157224 */ /* 0x000fc800000e0611 */
[----:B------:R-:W-:-:S04]  /*6a80*/  IMAD.WIDE.U32 R6, R21, UR4, RZ ;  /* 0x0000000415067c25 */ /* 0x000fc8000f8e00ff */
[----:B------:R-:W-:-:S04]  /*6a90*/  IMAD.WIDE.U32 R6, P0, R5, UR5, R6 ;  /* 0x0000000505067c25 */ /* 0x000fc8000f800006 */
[----:B------:R-:W-:-:S04]  /*6aa0*/  IMAD.WIDE.U32 R4, R5, UR4, RZ ;  /* 0x0000000405047c25 */ /* 0x000fc8000f8e00ff */
[----:B------:R-:W-:Y:S01]  /*6ab0*/  IMAD.MOV.U32 R4, RZ, RZ, R7 ;  /* 0x000000ffff047224 */ /* 0x000fe200078e0007 */
[----:B------:R-:W-:Y:S01]  /*6ac0*/  IADD3 RZ, P1, R5, R6, RZ ;  /* 0x0000000605ff7210 */ /* 0x000fe20007f3e0ff */
[----:B------:R-:W-:-:S04]  /*6ad0*/  IMAD.X R5, RZ, RZ, RZ, P0 ;  /* 0x000000ffff057224 */ /* 0x000fc800000e06ff */
[----:B------:R-:W-:-:S08]  /*6ae0*/  IMAD.WIDE.U32.X R4, R21, UR5, R4, P1 ;  /* 0x0000000515047c25 */ /* 0x000fd000088e0404 */
.L_x_177:
[--C-:B------:R-:W-:Y:S01]  /*6af0*/  SHF.R.U64 R14, R4, UR7, R5.reuse ;  /* 0x00000007040e7c19 */ /* 0x100fe20008001205 */
[----:B------:R-:W-:Y:S01]  /*6b00*/  FMUL R22, R22, UR8 ;  /* 0x0000000816167c20 */ /* 0x000fe20008400000 */
[----:B------:R-:W-:Y:S01]  /*6b10*/  SHF.R.U32.HI R4, RZ, UR7, R5 ;  /* 0x00000007ff047c19 */ /* 0x000fe20008011605 */
[----:B------:R-:W0:Y:S01]  /*6b20*/  LDC R6, c[0x0][0x144] ;  /* 0x00005100ff067b82 */ /* 0x000e220000000800 */
[----:B------:R-:W-:Y:S01]  /*6b30*/  IADD3 R5, P0, RZ, -R14, RZ ;  /* 0x8000000eff057210 */ /* 0x000fe20007f1e0ff */
[----:B------:R-:W-:Y:S01]  /*6b40*/  ULDC UR6, c[0x0][0x154] ;  /* 0x0000550000067ab9 */ /* 0x000fe20000000800 */
[----:B-1----:R-:W-:Y:S01]  /*6b50*/  I2FP.F32.U32 R7, R20 ;  /* 0x0000001400077245 */ /* 0x002fe20000201000 */
[----:B------:R-:W1:Y:S01]  /*6b60*/  F2I.U32.TRUNC.NTZ R22, R22 ;  /* 0x0000001600167305 */ /* 0x000e62000020f000 */
[----:B------:R-:W-:Y:S01]  /*6b70*/  ULDC.64 UR4, c[0x0][0x620] ;  /* 0x0001880000047ab9 */ /* 0x000fe20000000a00 */
[----:B------:R-:W-:Y:S01]  /*6b80*/  IMAD.X R4, RZ, RZ, ~R4, P0 ;  /* 0x000000ffff047224 */ /* 0x000fe200000e0e04 */
[----:B------:R-:W-:Y:S01]  /*6b90*/  ISETP.NE.AND P2, PT, R2, 0x1, PT ;  /* 0x000000010200780c */ /* 0x000fe20003f45270 */
[----:B------:R-:W-:Y:S01]  /*6ba0*/  FMUL R23, R7, UR6 ;  /* 0x0000000607177c20 */ /* 0x000fe20008400000 */
[----:B------:R-:W2:Y:S01]  /*6bb0*/  LDC R25, c[0x0][0x148] ;  /* 0x00005200ff197b82 */ /* 0x000ea20000000800 */
[----:B------:R-:W-:Y:S01]  /*6bc0*/  IMAD R4, R4, UR4, RZ ;  /* 0x0000000404047c24 */ /* 0x000fe2000f8e02ff */
[----:B------:R-:W-:-:S02]  /*6bd0*/  ULDC.64 UR6, c[0x0][0x640] ;  /* 0x0001900000067ab9 */ /* 0x000fc40000000a00 */
[----:B------:R-:W-:Y:S01]  /*6be0*/  ISETP.NE.U32.AND P0, PT, RZ, UR6, PT ;  /* 0x00000006ff007c0c */ /* 0x000fe2000bf05070 */
[----:B------:R-:W3:Y:S01]  /*6bf0*/  F2I.U32.TRUNC.NTZ R23, R23 ;  /* 0x0000001700177305 */ /* 0x000ee2000020f000 */
[C---:B------:R-:W-:Y:S02]  /*6c00*/  IMAD R7, R5.reuse, UR5, R4 ;  /* 0x0000000505077c24 */ /* 0x040fe4000f8e0204 */
[----:B------:R-:W-:Y:S01]  /*6c10*/  IMAD.WIDE.U32 R4, R5, UR4, R16 ;  /* 0x0000000405047c25 */ /* 0x000fe2000f8e0010 */
[----:B------:R-:W-:Y:S01]  /*6c20*/  ULDC UR4, c[0x0][0x618] ;  /* 0x0001860000047ab9 */ /* 0x000fe20000000800 */
[----:B------:R-:W-:Y:S02]  /*6c30*/  ISETP.NE.AND.EX P0, PT, RZ, UR7, PT, P0 ;  /* 0x00000007ff007c0c */ /* 0x000fe4000bf05300 */
[----:B------:R-:W-:Y:S02]  /*6c40*/  IMAD.IADD R5, R5, 0x1, R7 ;  /* 0x0000000105057824 */ /* 0x000fe400078e0207 */
[----:B-1----:R-:W-:-:S03]  /*6c50*/  IMAD.MOV R22, RZ, RZ, -R22 ;  /* 0x000000ffff167224 */ /* 0x002fc600078e0a16 */
[----:B------:R-:W-:Y:S01]  /*6c60*/  SHF.R.U64 R21, R4, UR4, R5 ;  /* 0x0000000404157c19 */ /* 0x000fe20008001205 */
[----:B0-----:R-:W-:Y:S01]  /*6c70*/  IMAD R15, R6, R22, R15 ;  /* 0x00000016060f7224 */ /* 0x001fe200078e020f */
[----:B------:R-:W-:Y:S01]  /*6c80*/  SHF.R.U32.HI R4, RZ, UR4, R5 ;  /* 0x00000004ff047c19 */ /* 0x000fe20008011605 */
[----:B------:R-:W-:Y:S01]  /*6c90*/  ULDC UR4, c[0x0][0x608] ;  /* 0x0001820000047ab9 */ /* 0x000fe20000000800 */
[----:B---3--:R-:W-:Y:S02]  /*6ca0*/  IMAD.MOV R6, RZ, RZ, -R23 ;  /* 0x000000ffff067224 */ /* 0x008fe400078e0a17 */
[--C-:B------:R-:W-:Y:S02]  /*6cb0*/  SHF.R.U64 R22, R21, UR4, R4.reuse ;  /* 0x0000000415167c19 */ /* 0x100fe40008001204 */
[----:B------:R-:W-:Y:S01]  /*6cc0*/  SHF.R.U32.HI R5, RZ, UR4, R4 ;  /* 0x00000004ff057c19 */ /* 0x000fe20008011604 */
[----:B------:R-:W-:Y:S01]  /*6cd0*/  ULDC UR4, c[0x0][0x658] ;  /* 0x0001960000047ab9 */ /* 0x000fe20000000800 */
[----:B--2---:R-:W-:-:S02]  /*6ce0*/  @P2 IMAD R15, R25, R6, R20 ;  /* 0x00000006190f2224 */ /* 0x004fc400078e0214 */
[--C-:B------:R-:W-:Y:S02]  /*6cf0*/  SHF.R.U64 R20, R22, UR4, R5.reuse ;  /* 0x0000000416147c19 */ /* 0x100fe40008001205 */
[----:B------:R-:W-:-:S03]  /*6d00*/  SHF.R.U32.HI R23, RZ, UR4, R5 ;  /* 0x00000004ff177c19 */ /* 0x000fc60008011605 */
[----:B------:R-:W-:Y:S02]  /*6d10*/  IMAD.MOV.U32 R6, RZ, RZ, R20 ;  /* 0x000000ffff067224 */ /* 0x000fe400078e0014 */
[----:B------:R-:W-:Y:S01]  /*6d20*/  IMAD.MOV.U32 R5, RZ, RZ, R23 ;  /* 0x000000ffff057224 */ /* 0x000fe200078e0017 */
[----:B------:R-:W-:Y:S06]  /*6d30*/  @!P0 BRA `(.L_x_178) ;  /* 0x00000000002c8947 */ /* 0x000fec0003800000 */
        /* <DEDUP_REMOVED lines=9> */
[----:B------:R-:W-:-:S04]  /*6dd0*/  IMAD.WIDE.U32.X R4, R23, UR7, R4, P1 ;  /* 0x0000000717047c25 */ /* 0x000fc800088e0404 */
[----:B------:R-:W-:-:S07]  /*6de0*/  IMAD.MOV.U32 R6, RZ, RZ, R4 ;  /* 0x000000ffff067224 */ /* 0x000fce00078e0004 */
.L_x_178:
[----:B------:R-:W-:Y:S01]  /*6df0*/  ULDC UR4, c[0x0][0x648] ;  /* 0x0001920000047ab9 */ /* 0x000fe20000000800 */
[----:B------:R-:W-:Y:S01]  /*6e00*/  LOP3.LUT R4, R22, UR16, RZ, 0xc0, !PT ;  /* 0x0000001016047c12 */ /* 0x000fe2000f8ec0ff */
[----:B------:R-:W-:Y:S01]  /*6e10*/  ULDC UR5, c[0x0][0x610] ;  /* 0x0001840000057ab9 */ /* 0x000fe20000000800 */
[----:B------:R-:W-:Y:S01]  /*6e20*/  SHF.R.U64 R5, R6, UR4, R5 ;  /* 0x0000000406057c19 */ /* 0x000fe20008001205 */
[----:B------:R-:W-:Y:S01]  /*6e30*/  ULDC UR4, c[0x0][0x638] ;  /* 0x00018e0000047ab9 */ /* 0x000fe20000000800 */
[----:B------:R-:W-:-:S03]  /*6e40*/  LOP3.LUT R21, R21, UR15, RZ, 0xc0, !PT ;  /* 0x0000000f15157c12 */ /* 0x000fc6000f8ec0ff */
[----:B------:R-:W-:Y:S02]  /*6e50*/  IMAD.MOV R7, RZ, RZ, -R5 ;  /* 0x000000ffff077224 */ /* 0x000fe400078e0a05 */
[----:B------:R-:W-:Y:S02]  /*6e60*/  IMAD R4, R5, UR17, R4 ;  /* 0x0000001105047c24 */ /* 0x000fe4000f8e0204 */
[----:B------:R-:W-:Y:S01]  /*6e70*/  IMAD R20, R7, UR4, R20 ;  /* 0x0000000407147c24 */ /* 0x000fe2000f8e0214 */
[----:B------:R-:W-:Y:S01]  /*6e80*/  ULDC UR4, c[0x0][0x600] ;  /* 0x0001800000047ab9 */ /* 0x000fe20000000800 */
[----:B------:R-:W-:Y:S02]  /*6e90*/  IMAD R15, R4, UR5, R15 ;  /* 0x00000005040f7c24 */ /* 0x000fe4000f8e020f */
[----:B------:R-:W-:Y:S02]  /*6ea0*/  IMAD R20, R20, UR4, R21 ;  /* 0x0000000414147c24 */ /* 0x000fe4000f8e0215 */
[----:B------:R-:W-:-:S02]  /*6eb0*/  IMAD.MOV.U32 R4, RZ, RZ, 0x1 ;  /* 0x00000001ff047424 */ /* 0x000fc400078e00ff */
[----:B------:R-:W-:Y:S01]  /*6ec0*/  IMAD.MOV.U32 R7, RZ, RZ, R14 ;  /* 0x000000ffff077224 */ /* 0x000fe200078e000e */
[----:B------:R-:W-:Y:S02]  /*6ed0*/  SEL R21, R20, R15, !P2 ;  /* 0x0000000f14157207 */ /* 0x000fe40005000000 */
[----:B------:R-:W-:-:S07]  /*6ee0*/  SEL R20, R15, R20, !P2 ;  /* 0x000000140f147207 */ /* 0x000fce0005000000 */
.L_x_176:
[----:B------:R-:W-:Y:S05]  /*6ef0*/  BSYNC B1 ;  /* 0x0000000000017941 */ /* 0x000fea0003800000 */
.L_x_175:
[----:B------:R-:W-:-:S13]  /*6f00*/  LOP3.LUT P0, RZ, R4, 0xff, RZ, 0xc0, !PT ;  /* 0x000000ff04ff7812 */ /* 0x000fda000780c0ff */
[----:B------:R-:W-:Y:S05]  /*6f10*/  @P0 BRA `(.L_x_179) ;  /* 0xfffffff400380947 */ /* 0x000fea000383ffff */
[----:B------:R-:W-:Y:S05]  /*6f20*/  BSYNC B0 ;  /* 0x0000000000007941 */ /* 0x000fea0003800000 */
.L_x_168:
[----:B------:R-:W-:-:S03]  /*6f30*/  UMOV UR4, 0xffffffff ;  /* 0xffffffff00047882 */ /* 0x000fc60000000000 */
[----:B------:R-:W-:Y:S05]  /*6f40*/  BRA.DIV UR4, `(.L_x_180) ;  /* 0x0000000604807947 */ /* 0x000fea000b800000 */
[----:B------:R-:W-:-:S13]  /*6f50*/  ELECT P6, URZ, PT ;  /* 0x00000000003f782f */ /* 0x000fda00038c0000 */
.L_x_197:
[----:B------:R-:W-:Y:S04]  /*6f60*/  BSSY B0, `(.L_x_181) ;  /* 0x0000046000007945 */ /* 0x000fe80003800000 */
[----:B------:R-:W-:Y:S05]  /*6f70*/  @!P6 BRA `(.L_x_182) ;  /* 0x000000040010e947 */ /* 0x000fea0003800000 */
[----:B------:R-:W-:-:S04]  /*6f80*/  LOP3.LUT R18, R18, 0x2, RZ, 0xfc, !PT ;  /* 0x0000000212127812 */ /* 0x000fc800078efcff */
[----:B------:R-:W-:-:S13]  /*6f90*/  ISETP.NE.AND P0, PT, R18, 0x3, PT ;  /* 0x000000031200780c */ /* 0x000fda0003f05270 */
[----:B------:R-:W-:Y:S05]  /*6fa0*/  @!P0 BRA `(.L_x_183) ;  /* 0x0000000000048947 */ /* 0x000fea0003800000 */
[----:B------:R-:W-:Y:S01]  /*6fb0*/  BPT.TRAP 0x1 ;  /* 0x000000040000795c */ /* 0x000fe20000300000 */
.L_x_183:
[----:B------:R-:W0:Y:S01]  /*6fc0*/  S2R R5, SR_CgaCtaId ;  /* 0x0000000000057919 */ /* 0x000e220000008800 */
[----:B------:R-:W-:Y:S02]  /*6fd0*/  MOV R0, 0x400 ;  /* 0x0000040000007802 */ /* 0x000fe40000000f00 */
[----:B------:R-:W-:Y:S02]  /*6fe0*/  SHF.L.U32 R2, R3, 0x1f, RZ ;  /* 0x0000001f03027819 */ /* 0x000fe400000006ff */
[----:B0-----:R-:W-:-:S05]  /*6ff0*/  LEA R5, R5, R0, 0x18 ;  /* 0x0000000005057211 */ /* 0x001fca00078ec0ff */
[----:B------:R-:W-:-:S04]  /*7000*/  VIADD R5, R5, 0x38 ;  /* 0x0000003805057836 */ /* 0x000fc80000000000 */
[C---:B------:R-:W-:Y:S02]  /*7010*/  IMAD R7, R8.reuse, 0x8, R5 ;  /* 0x0000000808077824 */ /* 0x040fe400078e0205 */
[----:B------:R-:W-:Y:S02]  /*7020*/  VIADD R8, R8, 0x1 ;  /* 0x0000000108087836 */ /* 0x000fe40000000000 */
[----:B------:R-:W0:Y:S03]  /*7030*/  SYNCS.PHASECHK.TRANS64.TRYWAIT P0, [R7+URZ], R2 ;  /* 0x00000002070075a7 */ /* 0x000e26000800017f */
[----:B------:R-:W-:-:S04]  /*7040*/  ISETP.NE.AND P1, PT, R8, 0x7, PT ;  /* 0x000000070800780c */ /* 0x000fc80003f25270 */
[----:B------:R-:W-:Y:S02]  /*7050*/  SEL R0, RZ, 0x1, P1 ;  /* 0x00000001ff007807 */ /* 0x000fe40000800000 */
[----:B------:R-:W-:Y:S02]  /*7060*/  SEL R8, R8, RZ, P1 ;  /* 0x000000ff08087207 */ /* 0x000fe40000800000 */
[----:B------:R-:W-:-:S03]  /*7070*/  LOP3.LUT R9, R3, R0, RZ, 0x3c, !PT ;  /* 0x0000000003097212 */ /* 0x000fc600078e3cff */
[----:B------:R-:W-:Y:S01]  /*7080*/  IMAD R6, R8, 0x8, R5 ;  /* 0x0000000808067824 */ /* 0x000fe200078e0205 */
[----:B------:R-:W-:Y:S01]  /*7090*/  SHF.L.U32 R3, R9, 0x1f, RZ ;  /* 0x0000001f09037819 */ /* 0x000fe200000006ff */
[----:B0-----:R-:W-:Y:S06]  /*70a0*/  @!P0 BRA `(.L_x_184) ;  /* 0x0000000400488947 */ /* 0x001fec0003800000 */
.L_x_198:
[----:B------:R-:W1:Y:S01]  /*70b0*/  SYNCS.PHASECHK.TRANS64.TRYWAIT P0, [R6+URZ], R3 ;  /* 0x00000003060075a7 */ /* 0x000e62000800017f */
[----:B------:R-:W-:-:S05]  /*70c0*/  VIADD R0, R8, 0x1 ;  /* 0x0000000108007836 */ /* 0x000fca0000000000 */
[----:B------:R-:W-:-:S04]  /*70d0*/  ISETP.NE.AND P1, PT, R0, 0x7, PT ;  /* 0x000000070000780c */ /* 0x000fc80003f25270 */
[----:B0-----:R-:W-:Y:S02]  /*70e0*/  SEL R2, RZ, 0x1, P1 ;  /* 0x00000001ff027807 */ /* 0x001fe40000800000 */
[----:B------:R-:W-:Y:S02]  /*70f0*/  SEL R0, R0, RZ, P1 ;  /* 0x000000ff00007207 */ /* 0x000fe40000800000 */
[----:B------:R-:W-:-:S03]  /*7100*/  LOP3.LUT R9, R9, R2, RZ, 0x3c, !PT ;  /* 0x0000000209097212 */ /* 0x000fc600078e3cff */
[----:B------:R-:W-:Y:S01]  /*7110*/  IMAD R7, R0, 0x8, R5 ;  /* 0x0000000800077824 */ /* 0x000fe200078e0205 */
[----:B------:R-:W-:Y:S01]  /*7120*/  SHF.L.U32 R4, R9, 0x1f, RZ ;  /* 0x0000001f09047819 */ /* 0x000fe200000006ff */
[----:B-1----:R-:W-:Y:S06]  /*7130*/  @!P0 BRA `(.L_x_185) ;  /* 0x0000000400388947 */ /* 0x002fec0003800000 */
.L_x_199:
[----:B------:R-:W1:Y:S01]  /*7140*/  SYNCS.PHASECHK.TRANS64.TRYWAIT P0, [R7+URZ], R4 ;  /* 0x00000004070075a7 */ /* 0x000e62000800017f */
[----:B------:R-:W-:-:S05]  /*7150*/  VIADD R0, R0, 0x1 ;  /* 0x0000000100007836 */ /* 0x000fca0000000000 */
[----:B------:R-:W-:-:S04]  /*7160*/  ISETP.NE.AND P1, PT, R0, 0x7, PT ;  /* 0x000000070000780c */ /* 0x000fc80003f25270 */
[----:B------:R-:W-:Y:S02]  /*7170*/  SEL R2, RZ, 0x1, P1 ;  /* 0x00000001ff027807 */ /* 0x000fe40000800000 */
[----:B------:R-:W-:Y:S02]  /*7180*/  SEL R0, R0, RZ, P1 ;  /* 0x000000ff00007207 */ /* 0x000fe40000800000 */
[----:B------:R-:W-:-:S03]  /*7190*/  LOP3.LUT R9, R9, R2, RZ, 0x3c, !PT ;  /* 0x0000000209097212 */ /* 0x000fc600078e3cff */
[----:B0-----:R-:W-:Y:S01]  /*71a0*/  IMAD R6, R0, 0x8, R5 ;  /* 0x0000000800067824 */ /* 0x001fe200078e0205 */
[----:B------:R-:W-:Y:S01]  /*71b0*/  SHF.L.U32 R3, R9, 0x1f, RZ ;  /* 0x0000001f09037819 */ /* 0x000fe200000006ff */
[----:B-1----:R-:W-:Y:S06]  /*71c0*/  @!P0 BRA `(.L_x_186) ;  /* 0x0000000400288947 */ /* 0x002fec0003800000 */
.L_x_200:
        /* <DEDUP_REMOVED lines=9> */
.L_x_201:
        /* <DEDUP_REMOVED lines=9> */
.L_x_202:
[----:B------:R-:W1:Y:S01]  /*72f0*/  SYNCS.PHASECHK.TRANS64.TRYWAIT P0, [R6+URZ], R3 ;  /* 0x00000003060075a7 */ /* 0x000e62000800017f */
[----:B------:R-:W-:-:S05]  /*7300*/  VIADD R0, R0, 0x1 ;  /* 0x0000000100007836 */ /* 0x000fca0000000000 */
[----:B------:R-:W-:-:S04]  /*7310*/  ISETP.NE.AND P1, PT, R0, 0x7, PT ;  /* 0x000000070000780c */ /* 0x000fc80003f25270 */
[----:B------:R-:W-:Y:S02]  /*7320*/  SEL R2, RZ, 0x1, P1 ;  /* 0x00000001ff027807 */ /* 0x000fe40000800000 */
[----:B------:R-:W-:Y:S02]  /*7330*/  SEL R0, R0, RZ, P1 ;  /* 0x000000ff00007207 */ /* 0x000fe40000800000 */
[----:B------:R-:W-:Y:S01]  /*7340*/  LOP3.LUT R2, R9, R2, RZ, 0x3c, !PT ;  /* 0x0000000209027212 */ /* 0x000fe200078e3cff */
[----:B-1----:R-:W-:Y:S06]  /*7350*/  @!P0 BRA `(.L_x_189) ;  /* 0x0000000400008947 */ /* 0x002fec0003800000 */
.L_x_203:
[----:B------:R-:W-:Y:S01]  /*7360*/  IMAD R5, R0, 0x8, R5 ;  /* 0x0000000800057824 */ /* 0x000fe200078e0205 */
[----:B------:R-:W-:-:S07]  /*7370*/  SHF.L.U32 R0, R2, 0x1f, RZ ;  /* 0x0000001f02007819 */ /* 0x000fce00000006ff */
.L_x_190:
[----:B--2---:R2:W3:Y:S02]  /*7380*/  SYNCS.PHASECHK.TRANS64.TRYWAIT P0, [R5+URZ], R0 ;  /* 0x00000000050075a7 */ /* 0x0044e4000800017f */
[----:B---3--:R-:W-:Y:S05]  /*7390*/  @!P0 NANOSLEEP.SYNCS 0x989680 ;  /* 0x009896800000895d */ /* 0x008fea0003900000 */
[----:B------:R-:W3:Y:S02]  /*73a0*/  @!P0 SYNCS.PHASECHK.TRANS64 P0, [R5+URZ], R0 ;  /* 0x00000000050085a7 */ /* 0x000ee4000800007f */
[----:B---3--:R-:W-:Y:S05]  /*73b0*/  @!P0 BRA `(.L_x_190) ;  /* 0xfffffffc00f08947 */ /* 0x008fea000383ffff */
.L_x_182:
[----:B------:R-:W-:Y:S05]  /*73c0*/  BSYNC B0 ;  /* 0x0000000000007941 */ /* 0x000fea0003800000 */
.L_x_181:
[----:B------:R-:W-:Y:S05]  /*73d0*/  EXIT ;  /* 0x000000000000794d */ /* 0x000fea0003800000 */
.L_x_21:
[----:B-1----:R1:W2:Y:S02]  /*73e0*/  SYNCS.PHASECHK.TRANS64.TRYWAIT P1, [R3+URZ], R0 ;  /* 0x00000000030075a7 */ /* 0x0022a4000802017f */
[----:B--2---:R-:W-:Y:S05]  /*73f0*/  @!P1 NANOSLEEP.SYNCS 0x989680 ;  /* 0x009896800000995d */ /* 0x004fea0003900000 */
[----:B------:R-:W2:Y:S02]  /*7400*/  @!P1 SYNCS.PHASECHK.TRANS64 P1, [R3+URZ], R0 ;  /* 0x00000000030095a7 */ /* 0x000ea4000802007f */
[----:B--2---:R-:W-:Y:S05]  /*7410*/  @!P1 BRA `(.L_x_21) ;  /* 0xfffffffc00f09947 */ /* 0x004fea000383ffff */
[----:B------:R-:W-:Y:S05]  /*7420*/  BRA `(.L_x_20) ;  /* 0xffffffa000f87947 */ /* 0x000fea000383ffff */
.L_x_26:
[----:B-1----:R1:W2:Y:S02]  /*7430*/  SYNCS.PHASECHK.TRANS64.TRYWAIT P1, [R5+URZ], R4 ;  /* 0x00000004050075a7 */ /* 0x0022a4000802017f */
[----:B--2---:R-:W-:Y:S05]  /*7440*/  @!P1 NANOSLEEP.SYNCS 0x989680 ;  /* 0x009896800000995d */ /* 0x004fea0003900000 */
[----:B------:R-:W2:Y:S02]  /*7450*/  @!P1 SYNCS.PHASECHK.TRANS64 P1, [R5+URZ], R4 ;  /* 0x00000004050095a7 */ /* 0x000ea4000802007f */
[----:B--2---:R-:W-:Y:S05]  /*7460*/  @!P1 BRA `(.L_x_26) ;  /* 0xfffffffc00f09947 */ /* 0x004fea000383ffff */
[----:B------:R-:W-:Y:S05]  /*7470*/  BRA `(.L_x_25) ;  /* 0xffffffa400d47947 */ /* 0x000fea000383ffff */
.L_x_169:
[----:B------:R-:W-:Y:S01]  /*7480*/  BSSY B1, `(.L_x_191) ;  /* 0x0000006000017945 */ /* 0x000fe20003800000 */
[----:B------:R-:W-:-:S07]  /*7490*/  IMAD.MOV.U32 R15, RZ, RZ, -0x1 ;  /* 0xffffffffff0f7424 */ /* 0x000fce00078e00ff */
[----:B------:R-:W-:Y:S05]  /*74a0*/  WARPSYNC.COLLECTIVE R15, `(.L_x_192) ;  /* 0x000000000f0c7348 */ /* 0x000fea0003c00000 */
[----:B------:R-:W-:Y:S02]  /*74b0*/  ELECT P6, UR62, PT ;  /* 0x00000000003e782f */ /* 0x000fe400038c0000 */
[----:B------:R-:W-:Y:S01]  /*74c0*/  MOV R14, UR62 ;  /* 0x0000003e000e7c02 */ /* 0x000fe20008000f00 */
[----:B------:R-:W-:Y:S10]  /*74d0*/  ENDCOLLECTIVE ;  /* 0x000000000000791b */ /* 0x000ff40003800000 */
.L_x_192:
[----:B------:R-:W-:Y:S05]  /*74e0*/  BSYNC B1 ;  /* 0x0000000000017941 */ /* 0x000fea0003800000 */
.L_x_191:
[----:B------:R-:W-:Y:S05]  /*74f0*/  BRA `(.L_x_193) ;  /* 0xffffffec00cc7947 */ /* 0x000fea000383ffff */
.L_x_172:
[----:B-1----:R1:W2:Y:S02]  /*7500*/  SYNCS.PHASECHK.TRANS64.TRYWAIT P0, [R23+URZ+0x38], R14 ;  /* 0x0000380e170075a7 */ /* 0x0022a4000800017f */
[----:B--2---:R-:W-:Y:S05]  /*7510*/  @!P0 NANOSLEEP.SYNCS 0x989680 ;  /* 0x009896800000895d */ /* 0x004fea0003900000 */
[----:B------:R-:W2:Y:S02]  /*7520*/  @!P0 SYNCS.PHASECHK.TRANS64 P0, [R23+URZ+0x38], R14 ;  /* 0x0000380e170085a7 */ /* 0x000ea4000800007f */
[----:B--2---:R-:W-:Y:S05]  /*7530*/  @!P0 BRA `(.L_x_172) ;  /* 0xfffffffc00f08947 */ /* 0x004fea000383ffff */
[----:B------:R-:W-:Y:S05]  /*7540*/  BRA `(.L_x_194) ;  /* 0xfffffff000047947 */ /* 0x000fea000383ffff */
.L_x_180:
[----:B------:R-:W-:Y:S01]  /*7550*/  BSSY B0, `(.L_x_195) ;  /* 0x0000006000007945 */ /* 0x000fe20003800000 */
[----:B------:R-:W-:-:S07]  /*7560*/  IMAD.MOV.U32 R15, RZ, RZ, -0x1 ;  /* 0xffffffffff0f7424 */ /* 0x000fce00078e00ff */
[----:B------:R-:W-:Y:S05]  /*7570*/  WARPSYNC.COLLECTIVE R15, `(.L_x_196) ;  /* 0x000000000f0c7348 */ /* 0x000fea0003c00000 */
[----:B------:R-:W-:Y:S02]  /*7580*/  ELECT P6, UR62, PT ;  /* 0x00000000003e782f */ /* 0x000fe400038c0000 */
[----:B------:R-:W-:Y:S01]  /*7590*/  MOV R14, UR62 ;  /* 0x0000003e000e7c02 */ /* 0x000fe20008000f00 */
[----:B------:R-:W-:Y:S10]  /*75a0*/  ENDCOLLECTIVE ;  /* 0x000000000000791b */ /* 0x000ff40003800000 */
.L_x_196:
[----:B------:R-:W-:Y:S05]  /*75b0*/  BSYNC B0 ;  /* 0x0000000000007941 */ /* 0x000fea0003800000 */
.L_x_195:
[----:B------:R-:W-:Y:S05]  /*75c0*/  BRA `(.L_x_197) ;  /* 0xfffffff800647947 */ /* 0x000fea000383ffff */
.L_x_184:
[----:B0-----:R0:W1:Y:S02]  /*75d0*/  SYNCS.PHASECHK.TRANS64.TRYWAIT P0, [R7+URZ], R2 ;  /* 0x00000002070075a7 */ /* 0x001064000800017f */
[----:B-1----:R-:W-:Y:S05]  /*75e0*/  @!P0 NANOSLEEP.SYNCS 0x989680 ;  /* 0x009896800000895d */ /* 0x002fea0003900000 */
[----:B------:R-:W1:Y:S02]  /*75f0*/  @!P0 SYNCS.PHASECHK.TRANS64 P0, [R7+URZ], R2 ;  /* 0x00000002070085a7 */ /* 0x000e64000800007f */
[----:B-1----:R-:W-:Y:S05]  /*7600*/  @!P0 BRA `(.L_x_184) ;  /* 0xfffffffc00f08947 */ /* 0x002fea000383ffff */
[----:B------:R-:W-:Y:S05]  /*7610*/  BRA `(.L_x_198) ;  /* 0xfffffff800a47947 */ /* 0x000fea000383ffff */
.L_x_185:
[----:B0-----:R0:W1:Y:S02]  /*7620*/  SYNCS.PHASECHK.TRANS64.TRYWAIT P0, [R6+URZ], R3 ;  /* 0x00000003060075a7 */ /* 0x001064000800017f */
[----:B-1----:R-:W-:Y:S05]  /*7630*/  @!P0 NANOSLEEP.SYNCS 0x989680 ;  /* 0x009896800000895d */ /* 0x002fea0003900000 */
[----:B------:R-:W1:Y:S02]  /*7640*/  @!P0 SYNCS.PHASECHK.TRANS64 P0, [R6+URZ], R3 ;  /* 0x00000003060085a7 */ /* 0x000e64000800007f */
[----:B-1----:R-:W-:Y:S05]  /*7650*/  @!P0 BRA `(.L_x_185) ;  /* 0xfffffffc00f08947 */ /* 0x002fea000383ffff */
[----:B------:R-:W-:Y:S05]  /*7660*/  BRA `(.L_x_199) ;  /* 0xfffffff800b47947 */ /* 0x000fea000383ffff */
.L_x_186:
[----:B0-----:R0:W1:Y:S02]  /*7670*/  SYNCS.PHASECHK.TRANS64.TRYWAIT P0, [R7+URZ], R4 ;  /* 0x00000004070075a7 */ /* 0x001064000800017f */
[----:B-1----:R-:W-:Y:S05]  /*7680*/  @!P0 NANOSLEEP.SYNCS 0x989680 ;  /* 0x009896800000895d */ /* 0x002fea0003900000 */
[----:B------:R-:W1:Y:S02]  /*7690*/  @!P0 SYNCS.PHASECHK.TRANS64 P0, [R7+URZ], R4 ;  /* 0x00000004070085a7 */ /* 0x000e64000800007f */
[----:B-1----:R-:W-:Y:S05]  /*76a0*/  @!P0 BRA `(.L_x_186) ;  /* 0xfffffffc00f08947 */ /* 0x002fea000383ffff */
[----:B------:R-:W-:Y:S05]  /*76b0*/  BRA `(.L_x_200) ;  /* 0xfffffff800c47947 */ /* 0x000fea000383ffff */
.L_x_187:
[----:B0-----:R0:W1:Y:S02]  /*76c0*/  SYNCS.PHASECHK.TRANS64.TRYWAIT P0, [R6+URZ], R3 ;  /* 0x00000003060075a7 */ /* 0x001064000800017f */
[----:B-1----:R-:W-:Y:S05]  /*76d0*/  @!P0 NANOSLEEP.SYNCS 0x989680 ;  /* 0x009896800000895d */ /* 0x002fea0003900000 */
[----:B------:R-:W1:Y:S02]  /*76e0*/  @!P0 SYNCS.PHASECHK.TRANS64 P0, [R6+URZ], R3 ;  /* 0x00000003060085a7 */ /* 0x000e64000800007f */
[----:B-1----:R-:W-:Y:S05]  /*76f0*/  @!P0 BRA `(.L_x_187) ;  /* 0xfffffffc00f08947 */ /* 0x002fea000383ffff */
[----:B------:R-:W-:Y:S05]  /*7700*/  BRA `(.L_x_201) ;  /* 0xfffffff800d47947 */ /* 0x000fea000383ffff */
.L_x_188:
[----:B0-----:R0:W1:Y:S02]  /*7710*/  SYNCS.PHASECHK.TRANS64.TRYWAIT P0, [R7+URZ], R4 ;  /* 0x00000004070075a7 */ /* 0x001064000800017f */
[----:B-1----:R-:W-:Y:S05]  /*7720*/  @!P0 NANOSLEEP.SYNCS 0x989680 ;  /* 0x009896800000895d */ /* 0x002fea0003900000 */
[----:B------:R-:W1:Y:S02]  /*7730*/  @!P0 SYNCS.PHASECHK.TRANS64 P0, [R7+URZ], R4 ;  /* 0x00000004070085a7 */ /* 0x000e64000800007f */
[----:B-1----:R-:W-:Y:S05]  /*7740*/  @!P0 BRA `(.L_x_188) ;  /* 0xfffffffc00f08947 */ /* 0x002fea000383ffff */
[----:B------:R-:W-:Y:S05]  /*7750*/  BRA `(.L_x_202) ;  /* 0xfffffff800e47947 */ /* 0x000fea000383ffff */
.L_x_189:
[----:B-1----:R1:W2:Y:S02]  /*7760*/  SYNCS.PHASECHK.TRANS64.TRYWAIT P0, [R6+URZ], R3 ;  /* 0x00000003060075a7 */ /* 0x0022a4000800017f */
[----:B--2---:R-:W-:Y:S05]  /*7770*/  @!P0 NANOSLEEP.SYNCS 0x989680 ;  /* 0x009896800000895d */ /* 0x004fea0003900000 */
[----:B------:R-:W2:Y:S02]  /*7780*/  @!P0 SYNCS.PHASECHK.TRANS64 P0, [R6+URZ], R3 ;  /* 0x00000003060085a7 */ /* 0x000ea4000800007f */
[----:B--2---:R-:W-:Y:S05]  /*7790*/  @!P0 BRA `(.L_x_189) ;  /* 0xfffffffc00f08947 */ /* 0x004fea000383ffff */
[----:B------:R-:W-:Y:S05]  /*77a0*/  BRA `(.L_x_203) ;  /* 0xfffffff800ec7947 */ /* 0x000fea000383ffff */
.L_x_204:
[----:B------:R-:W-:-:S00]  /*77b0*/  BRA `(.L_x_204) ;  /* 0xfffffffc00fc7947 */ /* 0x000fc0000383ffff */
[----:B------:R-:W-:-:S00]  /*77c0*/  NOP ;  /* 0x0000000000007918 */ /* 0x000fc00000000000 */
        /* <DEDUP_REMOVED lines=11> */
.L_x_205:


//--------------------- .nv.global.init           --------------------------
	.section	.nv.global.init,"aw",@progbits
.nv.global.init:
	.type		$str$22,@object
	.size		$str$22,($str$23 - $str$22)
$str$22:
        /*0000*/ 	.byte	0x6b, 0x5f, 0x74, 0x69, 0x6c, 0x65, 0x5f, 0x63, 0x6f, 0x75, 0x6e, 0x74, 0x20, 0x3e, 0x3d, 0x20
        /*0010*/ 	.byte	0x31, 0x00
	.type		$str$23,@object
	.size		$str$23,(__unnamed_1 - $str$23)
$str$23:
        /*0012*/ 	.byte	0x2f, 0x74, 0x6d, 0x70, 0x2f, 0x63, 0x75, 0x74, 0x6c, 0x61, 0x73, 0x73, 0x5f, 0x73, 0x77, 0x65
        /*0022*/ 	.byte	0x65, 0x70, 0x5f, 0x73, 0x72, 0x63, 0x2f, 0x69, 0x6e, 0x63, 0x6c, 0x75, 0x64, 0x65, 0x2f, 0x63
        /*0032*/ 	.byte	0x75, 0x74, 0x6c, 0x61, 0x73, 0x73, 0x2f, 0x67, 0x65, 0x6d, 0x6d, 0x2f, 0x63, 0x6f, 0x6c, 0x6c
        /*0042*/ 	.byte	0x65, 0x63, 0x74, 0x69, 0x76, 0x65, 0x2f, 0x73, 0x6d, 0x39, 0x30, 0x5f, 0x6d, 0x6d, 0x61, 0x5f
        /*0052*/ 	.byte	0x74, 0x6d, 0x61, 0x5f, 0x67, 0x6d, 0x6d, 0x61, 0x5f, 0x73, 0x73, 0x5f, 0x77, 0x61, 0x72, 0x70
        /*0062*/ 	.byte	0x73, 0x70, 0x65, 0x63, 0x69, 0x61, 0x6c, 0x69, 0x7a, 0x65, 0x64, 0x2e, 0x68, 0x70, 0x70, 0x00
	.type		__unnamed_1,@object
	.size		__unnamed_1,(.L_0 - __unnamed_1)
__unnamed_1:
        /*0072*/ 	.byte	0x76, 0x6f, 0x69, 0x64, 0x20, 0x63, 0x75, 0x74, 0x6c, 0x61, 0x73, 0x73, 0x3a, 0x3a, 0x67, 0x65
        /* <DEDUP_REMOVED lines=175> */
        /*0b72*/ 	.byte	0x65, 0x3a, 0x3a, 0x69, 0x64, 0x65, 0x6e, 0x74, 0x69, 0x74, 0x79, 0x5d, 0x00
.L_0:


//--------------------- .nv.shared._ZN7cutlass13device_kernelINS_4gemm6kernel13GemmUniversalIN4cute5tupleIJiiiiEEENS1_10collective13CollectiveMmaINS1_34MainloopSm90TmaGmmaWarpSpecializedILi7ENS5_IJNS4_1CILi2EEENSA_ILi1EEESC_EEENS1_35KernelTmaWarpSpecializedCooperativeEEENS5_IJNSA_ILi128EEESG_NSA_ILi32EEEEEEfNS5_IJlSC_lEEEfSJ_NS4_8TiledMMAINS4_8MMA_AtomIJNS4_4SM904GMMA30MMA_64x128x8_F32TF32TF32_SS_TNILNSN_7ScaleInE1ELSP_1EEEEEENS4_6LayoutISD_NS5_IJSC_NSA_ILi0EEEST_EEEEENS5_IJNS4_10UnderscoreESW_SW_EEEEENS4_13SM90_TMA_LOADENS4_14ComposedLayoutINS4_7SwizzleILi3ELi4ELi3EEENS4_18smem_ptr_flag_bitsILi32EEENSS_INS5_IJNSA_ILi8EEESH_EEENS5_IJSH_SC_EEEEEEEvNS4_8identityENS4_23SM90_TMA_LOAD_MULTICASTES19_vS1A_EENS_8epilogue10collective6detail29Sm90TmaWarpSpecializedAdapterINS1E_15DefaultEpilogueIfSJ_SJ_NS1D_6thread17LinearCombinationIfLi1EffLNS1I_9ScaleType4KindE0ELNS_15FloatRoundStyleE2EfEENS1_15EpilogueDefaultEEEEEvvEEEEvNT_6ParamsE --------------------------
	.section	.nv.shared._ZN7cutlass13device_kernelINS_4gemm6kernel13GemmUniversalIN4cute5tupleIJiiiiEEENS1_10collective13CollectiveMmaINS1_34MainloopSm90TmaGmmaWarpSpecializedILi7ENS5_IJNS4_1CILi2EEENSA_ILi1EEESC_EEENS1_35KernelTmaWarpSpecializedCooperativeEEENS5_IJNSA_ILi128EEESG_NSA_ILi32EEEEEEfNS5_IJlSC_lEEEfSJ_NS4_8TiledMMAINS4_8MMA_AtomIJNS4_4SM904GMMA30MMA_64x128x8_F32TF32TF32_SS_TNILNSN_7ScaleInE1ELSP_1EEEEEENS4_6LayoutISD_NS5_IJSC_NSA_ILi0EEEST_EEEEENS5_IJNS4_10UnderscoreESW_SW_EEEEENS4_13SM90_TMA_LOADENS4_14ComposedLayoutINS4_7SwizzleILi3ELi4ELi3EEENS4_18smem_ptr_flag_bitsILi32EEENSS_INS5_IJNSA_ILi8EEESH_EEENS5_IJSH_SC_EEEEEEEvNS4_8identityENS4_23SM90_TMA_LOAD_MULTICASTES19_vS1A_EENS_8epilogue10collective6detail29Sm90TmaWarpSpecializedAdapterINS1E_15DefaultEpilogueIfSJ_SJ_NS1D_6thread17LinearCombinationIfLi1EffLNS1I_9ScaleType4KindE0ELNS_15FloatRoundStyleE2EfEENS1_15EpilogueDefaultEEEEEvvEEEEvNT_6ParamsE,"aw",@nobits
	.sectionflags	@""
	.align	16
	.zero		1024


//--------------------- .nv.shared.reserved.0     --------------------------
	.section	.nv.shared.reserved.0,"aw",@nobits
	.weak		__nv_reservedSMEM_offset_0_alias
	.size		__nv_reservedSMEM_offset_0_alias, 0, 0
	.other		__nv_reservedSMEM_offset_0_alias,@"STO_CUDA_RESERVED_SHARED STV_DEFAULT"
__nv_reservedSMEM_offset_0_alias:
	.zero		0


//--------------------- .nv.global                --------------------------
	.section	.nv.global,"aw",@nobits
.nv.global:
	.type		_ZN40_INTERNAL_983b7b10_4_k_cu_db61b100_201834cute1_E,@object
	.size		_ZN40_INTERNAL_983b7b10_4_k_cu_db61b100_201834cute1_E,(_ZN40_INTERNAL_983b7b10_4_k_cu_db61b100_201834cuda3std3__45__cpo6cbeginE - _ZN40_INTERNAL_983b7b10_4_k_cu_db61b100_201834cute1_E)
_ZN40_INTERNAL_983b7b10_4_k_cu_db61b100_201834cute1_E:
	.zero		1
	.type		_ZN40_INTERNAL_983b7b10_4_k_cu_db61b100_201834cuda3std3__45__cpo6cbeginE,@object
	.size		_ZN40_INTERNAL_983b7b10_4_k_cu_db61b100_201834cuda3std3__45__cpo6cbeginE,(_ZN40_INTERNAL_983b7b10_4_k_cu_db61b100_201834cuda3std3__48in_placeE - _ZN40_INTERNAL_983b7b10_4_k_cu_db61b100_201834cuda3std3__45__cpo6cbeginE)
_ZN40_INTERNAL_983b7b10_4_k_cu_db61b100_201834cuda3std3__45__cpo6cbeginE:
	.zero		1
	.type		_ZN40_INTERNAL_983b7b10_4_k_cu_db61b100_201834cuda3std3__48in_placeE,@object
	.size		_ZN40_INTERNAL_983b7b10_4_k_cu_db61b100_201834cuda3std3__48in_placeE,(_ZN40_INTERNAL_983b7b10_4_k_cu_db61b100_201834cuda3std6ranges3__45__cpo9iter_moveE - _ZN40_INTERNAL_983b7b10_4_k_cu_db61b100_201834cuda3std3__48in_placeE)
_ZN40_INTERNAL_983b7b10_4_k_cu_db61b100_201834cuda3std3__48in_placeE:
	.zero		1
	.type		_ZN40_INTERNAL_983b7b10_4_k_cu_db61b100_201834cuda3std6ranges3__45__cpo9iter_moveE,@object
	.size		_ZN40_INTERNAL_983b7b10_4_k_cu_db61b100_201834cuda3std6ranges3__45__cpo9iter_moveE,(_ZN40_INTERNAL_983b7b10_4_k_cu_db61b100_201834cuda3std3__45__cpo5beginE - _ZN40_INTERNAL_983b7b10_4_k_cu_db61b100_201834cuda3std6ranges3__45__cpo9iter_moveE)
_ZN40_INTERNAL_983b7b10_4_k_cu_db61b100_201834cuda3std6ranges3__45__cpo9iter_moveE:
	.zero		1
	.type		_ZN40_INTERNAL_983b7b10_4_k_cu_db61b100_201834cuda3std3__45__cpo5beginE,@object
	.size		_ZN40_INTERNAL_983b7b10_4_k_cu_db61b100_201834cuda3std3__45__cpo5beginE,(_ZN40_INTERNAL_983b7b10_4_k_cu_db61b100_201834cuda3std3__442_GLOBAL__N__983b7b10_4_k_cu_db61b100_201836ignoreE - _ZN40_INTERNAL_983b7b10_4_k_cu_db61b100_201834cuda3std3__45__cpo5beginE)
_ZN40_INTERNAL_983b7b10_4_k_cu_db61b100_201834cuda3std3__45__cpo5beginE:
	.zero		1
	.type		_ZN40_INTERNAL_983b7b10_4_k_cu_db61b100_201834cuda3std3__442_GLOBAL__N__983b7b10_4_k_cu_db61b100_201836ignoreE,@object
	.size		_ZN40_INTERNAL_983b7b10_4_k_cu_db61b100_201834cuda3std3__442_GLOBAL__N__983b7b10_4_k_cu_db61b100_201836ignoreE,(_ZN40_INTERNAL_983b7b10_4_k_cu_db61b100_201834cute7productE - _ZN40_INTERNAL_983b7b10_4_k_cu_db61b100_201834cuda3std3__442_GLOBAL__N__983b7b10_4_k_cu_db61b100_201836ignoreE)
_ZN40_INTERNAL_983b7b10_4_k_cu_db61b100_201834cuda3std3__442_GLOBAL__N__983b7b10_4_k_cu_db61b100_201836ignoreE:
	.zero		1
	.type		_ZN40_INTERNAL_983b7b10_4_k_cu_db61b100_201834cute7productE,@object
	.size		_ZN40_INTERNAL_983b7b10_4_k_cu_db61b100_201834cute7productE,(_ZN40_INTERNAL_983b7b10_4_k_cu_db61b100_201834cuda3std3__45__cpo3endE - _ZN40_INTERNAL_983b7b10_4_k_cu_db61b100_201834cute7productE)
_ZN40_INTERNAL_983b7b10_4_k_cu_db61b100_201834cute7productE:
	.zero		1
	.type		_ZN40_INTERNAL_983b7b10_4_k_cu_db61b100_201834cuda3std3__45__cpo3endE,@object
	.size		_ZN40_INTERNAL_983b7b10_4_k_cu_db61b100_201834cuda3std3__45__cpo3endE,(_ZN40_INTERNAL_983b7b10_4_k_cu_db61b100_201834cuda3std3__419piecewise_constructE - _ZN40_INTERNAL_983b7b10_4_k_cu_db61b100_201834cuda3std3__45__cpo3endE)
_ZN40_INTERNAL_983b7b10_4_k_cu_db61b100_201834cuda3std3__45__cpo3endE:
	.zero		1
	.type		_ZN40_INTERNAL_983b7b10_4_k_cu_db61b100_201834cuda3std3__419piecewise_constructE,@object
	.size		_ZN40_INTERNAL_983b7b10_4_k_cu_db61b100_201834cuda3std3__419piecewise_constructE,(_ZN40_INTERNAL_983b7b10_4_k_cu_db61b100_201834cuda3std3__45__cpo4cendE - _ZN40_INTERNAL_983b7b10_4_k_cu_db61b100_201834cuda3std3__419piecewise_constructE)
_ZN40_INTERNAL_983b7b10_4_k_cu_db61b100_201834cuda3std3__419piecewise_constructE:
	.zero		1
	.type		_ZN40_INTERNAL_983b7b10_4_k_cu_db61b100_201834cuda3std3__45__cpo4cendE,@object
	.size		_ZN40_INTERNAL_983b7b10_4_k_cu_db61b100_201834cuda3std3__45__cpo4cendE,(_ZN40_INTERNAL_983b7b10_4_k_cu_db61b100_201834cuda3std6ranges3__45__cpo4swapE - _ZN40_INTERNAL_983b7b10_4_k_cu_db61b100_201834cuda3std3__45__cpo4cendE)
_ZN40_INTERNAL_983b7b10_4_k_cu_db61b100_201834cuda3std3__45__cpo4cendE:
	.zero		1
	.type		_ZN40_INTERNAL_983b7b10_4_k_cu_db61b100_201834cuda3std6ranges3__45__cpo4swapE,@object
	.size		_ZN40_INTERNAL_983b7b10_4_k_cu_db61b100_201834cuda3std6ranges3__45__cpo4swapE,(.L_8 - _ZN40_INTERNAL_983b7b10_4_k_cu_db61b100_201834cuda3std6ranges3__45__cpo4swapE)
_ZN40_INTERNAL_983b7b10_4_k_cu_db61b100_201834cuda3std6ranges3__45__cpo4swapE:
	.zero		1
.L_8:


//--------------------- .nv.constant0._ZN7cutlass13device_kernelINS_4gemm6kernel13GemmUniversalIN4cute5tupleIJiiiiEEENS1_10collective13CollectiveMmaINS1_34MainloopSm90TmaGmmaWarpSpecializedILi7ENS5_IJNS4_1CILi2EEENSA_ILi1EEESC_EEENS1_35KernelTmaWarpSpecializedCooperativeEEENS5_IJNSA_ILi128EEESG_NSA_ILi32EEEEEEfNS5_IJlSC_lEEEfSJ_NS4_8TiledMMAINS4_8MMA_AtomIJNS4_4SM904GMMA30MMA_64x128x8_F32TF32TF32_SS_TNILNSN_7ScaleInE1ELSP_1EEEEEENS4_6LayoutISD_NS5_IJSC_NSA_ILi0EEEST_EEEEENS5_IJNS4_10UnderscoreESW_SW_EEEEENS4_13SM90_TMA_LOADENS4_14ComposedLayoutINS4_7SwizzleILi3ELi4ELi3EEENS4_18smem_ptr_flag_bitsILi32EEENSS_INS5_IJNSA_ILi8EEESH_EEENS5_IJSH_SC_EEEEEEEvNS4_8identityENS4_23SM90_TMA_LOAD_MULTICASTES19_vS1A_EENS_8epilogue10collective6detail29Sm90TmaWarpSpecializedAdapterINS1E_15DefaultEpilogueIfSJ_SJ_NS1D_6thread17LinearCombinationIfLi1EffLNS1I_9ScaleType4KindE0ELNS_15FloatRoundStyleE2EfEENS1_15EpilogueDefaultEEEEEvvEEEEvNT_6ParamsE --------------------------
	.section	.nv.constant0._ZN7cutlass13device_kernelINS_4gemm6kernel13GemmUniversalIN4cute5tupleIJiiiiEEENS1_10collective13CollectiveMmaINS1_34MainloopSm90TmaGmmaWarpSpecializedILi7ENS5_IJNS4_1CILi2EEENSA_ILi1EEESC_EEENS1_35KernelTmaWarpSpecializedCooperativeEEENS5_IJNSA_ILi128EEESG_NSA_ILi32EEEEEEfNS5_IJlSC_lEEEfSJ_NS4_8TiledMMAINS4_8MMA_AtomIJNS4_4SM904GMMA30MMA_64x128x8_F32TF32TF32_SS_TNILNSN_7ScaleInE1ELSP_1EEEEEENS4_6LayoutISD_NS5_IJSC_NSA_ILi0EEEST_EEEEENS5_IJNS4_10UnderscoreESW_SW_EEEEENS4_13SM90_TMA_LOADENS4_14ComposedLayoutINS4_7SwizzleILi3ELi4ELi3EEENS4_18smem_ptr_flag_bitsILi32EEENSS_INS5_IJNSA_ILi8EEESH_EEENS5_IJSH_SC_EEEEEEEvNS4_8identityENS4_23SM90_TMA_LOAD_MULTICASTES19_vS1A_EENS_8epilogue10collective6detail29Sm90TmaWarpSpecializedAdapterINS1E_15DefaultEpilogueIfSJ_SJ_NS1D_6thread17LinearCombinationIfLi1EffLNS1I_9ScaleType4KindE0ELNS_15FloatRoundStyleE2EfEENS1_15EpilogueDefaultEEEEEvvEEEEvNT_6ParamsE,"a",@progbits
	.sectionflags	@""
	.align	4
.nv.constant0._ZN7cutlass13device_kernelINS_4gemm6kernel13GemmUniversalIN4cute5tupleIJiiiiEEENS1_10collective13CollectiveMmaINS1_34MainloopSm90TmaGmmaWarpSpecializedILi7ENS5_IJNS4_1CILi2EEENSA_ILi1EEESC_EEENS1_35KernelTmaWarpSpecializedCooperativeEEENS5_IJNSA_ILi128EEESG_NSA_ILi32EEEEEEfNS5_IJlSC_lEEEfSJ_NS4_8TiledMMAINS4_8MMA_AtomIJNS4_4SM904GMMA30MMA_64x128x8_F32TF32TF32_SS_TNILNSN_7ScaleInE1ELSP_1EEEEEENS4_6LayoutISD_NS5_IJSC_NSA_ILi0EEEST_EEEEENS5_IJNS4_10UnderscoreESW_SW_EEEEENS4_13SM90_TMA_LOADENS4_14ComposedLayoutINS4_7SwizzleILi3ELi4ELi3EEENS4_18smem_ptr_flag_bitsILi32EEENSS_INS5_IJNSA_ILi8EEESH_EEENS5_IJSH_SC_EEEEEEEvNS4_8identityENS4_23SM90_TMA_LOAD_MULTICASTES19_vS1A_EENS_8epilogue10collective6detail29Sm90TmaWarpSpecializedAdapterINS1E_15DefaultEpilogueIfSJ_SJ_NS1D_6thread17LinearCombinationIfLi1EffLNS1I_9ScaleType4KindE0ELNS_15FloatRoundStyleE2EfEENS1_15EpilogueDefaultEEEEEvvEEEEvNT_6ParamsE:
	.zero		1664


//--------------------- SYMBOLS --------------------------

	.type		.nv.reservedSmem.offset0,@object
	.size		.nv.reservedSmem.offset0,0x4
	.type		__assertfail,@function
